	.target	sm_100a

	.elftype	@"ET_EXEC"


//--------------------- .note.nv.tkinfo           --------------------------
	.section	.note.nv.tkinfo,"",@"SHT_NOTE"
	.sectionflags	@"SHF_NOTE_NV_TKINFO"
	.tkinfo
        /*0018*/ 	.word	0x00000002
        /*0030*/ 	.string	""
        /*0030*/ 	.string	"ptxas"
        /*0030*/ 	.string	"Cuda compilation tools, release 13.0, V13.0.88"
        /*0030*/ 	.string	"Build cuda_13.0.r13.0/compiler.36424714_0"
        /*0030*/ 	.string	"-arch sm_100a -m 64 "



//--------------------- .note.nv.cuinfo           --------------------------
	.section	.note.nv.cuinfo,"",@"SHT_NOTE"
	.sectionflags	@"SHF_NOTE_NV_CUINFO"
        /*0018*/ 	.short	0x0002
        /*001a*/ 	.short	0x0064
        /*001c*/ 	.short	0x0082
	.zero		2


//--------------------- .nv.info                  --------------------------
	.section	.nv.info,"",@"SHT_CUDA_INFO"
	.align	4


	//----- nvinfo : EIATTR_REGCOUNT
	.align		4
        /*0000*/ 	.byte	0x04, 0x2f
        /*0002*/ 	.short	(.L_19 - .L_18)
	.align		4
.L_18:
        /*0004*/ 	.word	index@(_ZN7cutlass13device_kernelINS_4gemm6kernel13GemmUniversalIN4cute5tupleIJiiiiEEENS1_10collective13CollectiveMmaINS1_35MainloopSm100TmaUmmaWarpSpecializedILi8ELi2ELi4ENS5_IJNS4_1CILi1EEENSA_ILi8EEESB_EEEEENS5_IJNSA_ILi64EEENSA_ILi128EEESF_EEENS_6half_tENS5_IJlSB_lEEESI_SJ_NS4_8TiledMMAINS4_8MMA_AtomIJNS4_20SM100_MMA_F16BF16_SSISI_SI_fLi64ELi128ELNS4_4UMMA5MajorE0ELSO_0ELNSN_7ScaleInE0ELSP_0EEEEEENS4_6LayoutINS5_IJSB_SB_SB_EEENS5_IJNSA_ILi0EEESU_SU_EEEEENS5_IJNS4_10UnderscoreESX_SX_EEEEENS4_23SM90_TMA_LOAD_MULTICASTENS4_14ComposedLayoutINS4_7SwizzleILi3ELi4ELi3EEENS4_18smem_ptr_flag_bitsILi16EEENSS_INS5_IJSC_SF_EEENS5_IJSF_SB_EEEEEEEvNS4_8identityENS4_13SM90_TMA_LOADES19_vS1A_EENS_8epilogue10collective18CollectiveEpilogueINS1D_23Sm100TmaWarpSpecializedILi4ELi2ELi16ELb1ELb0EEEJSH_NS5_IJNSS_ISF_SB_EENSS_INSA_ILi32EEESB_EEEEESI_SJ_SI_SJ_NS1D_6fusion15FusionCallbacksIS1H_NS1M_17LinearCombinationISI_fSI_fLNS_15FloatRoundStyleE2EEESH_S1L_JEEENS4_5SM1004TMEM4LOAD26SM100_TMEM_LOAD_16dp256b4xES1B_NS11_INS12_ILi2ELi4ELi3EEES15_NSS_INS5_IJSC_S1J_EEENS5_IJS1J_SB_EEEEEEENS4_17SM75_U32x4_LDSM_NENS4_14SM90_TMA_STOREES20_NS4_17SM90_U32x4_STSM_NENS4_39AutoVectorizingCopyWithAssumedAlignmentILi128EEEEEEvvEEEEvNT_6ParamsE)
        /*0008*/ 	.word	0x00000044


	//----- nvinfo : EIATTR_FRAME_SIZE
	.align		4
.L_19:
        /*000c*/ 	.byte	0x04, 0x11
        /*000e*/ 	.short	(.L_21 - .L_20)
	.align		4
.L_20:
        /*0010*/ 	.word	index@($__internal_2_$__cuda_sm10x_tcgen05_guardrail_trap_unallocated_columns_being_dealloced)
        /*0014*/ 	.word	0x00000000


	//----- nvinfo : EIATTR_FRAME_SIZE
	.align		4
.L_21:
        /*0018*/ 	.byte	0x04, 0x11
        /*001a*/ 	.short	(.L_23 - .L_22)
	.align		4
.L_22:
        /*001c*/ 	.word	index@($__internal_1_$__cuda_sm10x_tcgen05_guardrail_trap_phase_invalid_during_alloc)
        /*0020*/ 	.word	0x00000000


	//----- nvinfo : EIATTR_FRAME_SIZE
	.align		4
.L_23:
        /*0024*/ 	.byte	0x04, 0x11
        /*0026*/ 	.short	(.L_25 - .L_24)
	.align		4
.L_24:
        /*0028*/ 	.word	index@($__internal_0_$__cuda_sm10x_tcgen05_guardrail_trap_col_being_dealloced_not_returned_by_alloc)
        /*002c*/ 	.word	0x00000000


	//----- nvinfo : EIATTR_FRAME_SIZE
	.align		4
.L_25:
        /*0030*/ 	.byte	0x04, 0x11
        /*0032*/ 	.short	(.L_27 - .L_26)
	.align		4
.L_26:
        /*0034*/ 	.word	index@(_ZN7cutlass13device_kernelINS_4gemm6kernel13GemmUniversalIN4cute5tupleIJiiiiEEENS1_10collective13CollectiveMmaINS1_35MainloopSm100TmaUmmaWarpSpecializedILi8ELi2ELi4ENS5_IJNS4_1CILi1EEENSA_ILi8EEESB_EEEEENS5_IJNSA_ILi64EEENSA_ILi128EEESF_EEENS_6half_tENS5_IJlSB_lEEESI_SJ_NS4_8TiledMMAINS4_8MMA_AtomIJNS4_20SM100_MMA_F16BF16_SSISI_SI_fLi64ELi128ELNS4_4UMMA5MajorE0ELSO_0ELNSN_7ScaleInE0ELSP_0EEEEEENS4_6LayoutINS5_IJSB_SB_SB_EEENS5_IJNSA_ILi0EEESU_SU_EEEEENS5_IJNS4_10UnderscoreESX_SX_EEEEENS4_23SM90_TMA_LOAD_MULTICASTENS4_14ComposedLayoutINS4_7SwizzleILi3ELi4ELi3EEENS4_18smem_ptr_flag_bitsILi16EEENSS_INS5_IJSC_SF_EEENS5_IJSF_SB_EEEEEEEvNS4_8identityENS4_13SM90_TMA_LOADES19_vS1A_EENS_8epilogue10collective18CollectiveEpilogueINS1D_23Sm100TmaWarpSpecializedILi4ELi2ELi16ELb1ELb0EEEJSH_NS5_IJNSS_ISF_SB_EENSS_INSA_ILi32EEESB_EEEEESI_SJ_SI_SJ_NS1D_6fusion15FusionCallbacksIS1H_NS1M_17LinearCombinationISI_fSI_fLNS_15FloatRoundStyleE2EEESH_S1L_JEEENS4_5SM1004TMEM4LOAD26SM100_TMEM_LOAD_16dp256b4xES1B_NS11_INS12_ILi2ELi4ELi3EEES15_NSS_INS5_IJSC_S1J_EEENS5_IJS1J_SB_EEEEEEENS4_17SM75_U32x4_LDSM_NENS4_14SM90_TMA_STOREES20_NS4_17SM90_U32x4_STSM_NENS4_39AutoVectorizingCopyWithAssumedAlignmentILi128EEEEEEvvEEEEvNT_6ParamsE)
        /*0038*/ 	.word	0x00000000


	//----- nvinfo : EIATTR_MIN_STACK_SIZE
	.align		4
.L_27:
        /*003c*/ 	.byte	0x04, 0x12
        /*003e*/ 	.short	(.L_29 - .L_28)
	.align		4
.L_28:
        /*0040*/ 	.word	index@(_ZN7cutlass13device_kernelINS_4gemm6kernel13GemmUniversalIN4cute5tupleIJiiiiEEENS1_10collective13CollectiveMmaINS1_35MainloopSm100TmaUmmaWarpSpecializedILi8ELi2ELi4ENS5_IJNS4_1CILi1EEENSA_ILi8EEESB_EEEEENS5_IJNSA_ILi64EEENSA_ILi128EEESF_EEENS_6half_tENS5_IJlSB_lEEESI_SJ_NS4_8TiledMMAINS4_8MMA_AtomIJNS4_20SM100_MMA_F16BF16_SSISI_SI_fLi64ELi128ELNS4_4UMMA5MajorE0ELSO_0ELNSN_7ScaleInE0ELSP_0EEEEEENS4_6LayoutINS5_IJSB_SB_SB_EEENS5_IJNSA_ILi0EEESU_SU_EEEEENS5_IJNS4_10UnderscoreESX_SX_EEEEENS4_23SM90_TMA_LOAD_MULTICASTENS4_14ComposedLayoutINS4_7SwizzleILi3ELi4ELi3EEENS4_18smem_ptr_flag_bitsILi16EEENSS_INS5_IJSC_SF_EEENS5_IJSF_SB_EEEEEEEvNS4_8identityENS4_13SM90_TMA_LOADES19_vS1A_EENS_8epilogue10collective18CollectiveEpilogueINS1D_23Sm100TmaWarpSpecializedILi4ELi2ELi16ELb1ELb0EEEJSH_NS5_IJNSS_ISF_SB_EENSS_INSA_ILi32EEESB_EEEEESI_SJ_SI_SJ_NS1D_6fusion15FusionCallbacksIS1H_NS1M_17LinearCombinationISI_fSI_fLNS_15FloatRoundStyleE2EEESH_S1L_JEEENS4_5SM1004TMEM4LOAD26SM100_TMEM_LOAD_16dp256b4xES1B_NS11_INS12_ILi2ELi4ELi3EEES15_NSS_INS5_IJSC_S1J_EEENS5_IJS1J_SB_EEEEEEENS4_17SM75_U32x4_LDSM_NENS4_14SM90_TMA_STOREES20_NS4_17SM90_U32x4_STSM_NENS4_39AutoVectorizingCopyWithAssumedAlignmentILi128EEEEEEvvEEEEvNT_6ParamsE)
        /*0044*/ 	.word	0x00000000
.L_29:


//--------------------- .nv.compat                --------------------------
	.section	.nv.compat,"",@"SHT_CUDA_COMPAT_INFO"
	.align	4
        /*0000*/ 	.byte	0x02, 0x09, 0x01, 0x00, 0x02, 0x02, 0x02, 0x00, 0x02, 0x05, 0x05, 0x00, 0x03, 0x07, 0x01, 0x01
        /*0010*/ 	.byte	0x02, 0x03, 0x01, 0x00, 0x02, 0x06, 0x01, 0x00, 0x04, 0x0b, 0x08, 0x00, 0x09, 0x00, 0x00, 0x00
        /*0020*/ 	.byte	0x00, 0x00, 0x00, 0x00


//--------------------- .nv.info._ZN7cutlass13device_kernelINS_4gemm6kernel13GemmUniversalIN4cute5tupleIJiiiiEEENS1_10collective13CollectiveMmaINS1_35MainloopSm100TmaUmmaWarpSpecializedILi8ELi2ELi4ENS5_IJNS4_1CILi1EEENSA_ILi8EEESB_EEEEENS5_IJNSA_ILi64EEENSA_ILi128EEESF_EEENS_6half_tENS5_IJlSB_lEEESI_SJ_NS4_8TiledMMAINS4_8MMA_AtomIJNS4_20SM100_MMA_F16BF16_SSISI_SI_fLi64ELi128ELNS4_4UMMA5MajorE0ELSO_0ELNSN_7ScaleInE0ELSP_0EEEEEENS4_6LayoutINS5_IJSB_SB_SB_EEENS5_IJNSA_ILi0EEESU_SU_EEEEENS5_IJNS4_10UnderscoreESX_SX_EEEEENS4_23SM90_TMA_LOAD_MULTICASTENS4_14ComposedLayoutINS4_7SwizzleILi3ELi4ELi3EEENS4_18smem_ptr_flag_bitsILi16EEENSS_INS5_IJSC_SF_EEENS5_IJSF_SB_EEEEEEEvNS4_8identityENS4_13SM90_TMA_LOADES19_vS1A_EENS_8epilogue10collective18CollectiveEpilogueINS1D_23Sm100TmaWarpSpecializedILi4ELi2ELi16ELb1ELb0EEEJSH_NS5_IJNSS_ISF_SB_EENSS_INSA_ILi32EEESB_EEEEESI_SJ_SI_SJ_NS1D_6fusion15FusionCallbacksIS1H_NS1M_17LinearCombinationISI_fSI_fLNS_15FloatRoundStyleE2EEESH_S1L_JEEENS4_5SM1004TMEM4LOAD26SM100_TMEM_LOAD_16dp256b4xES1B_NS11_INS12_ILi2ELi4ELi3EEES15_NSS_INS5_IJSC_S1J_EEENS5_IJS1J_SB_EEEEEEENS4_17SM75_U32x4_LDSM_NENS4_14SM90_TMA_STOREES20_NS4_17SM90_U32x4_STSM_NENS4_39AutoVectorizingCopyWithAssumedAlignmentILi128EEEEEEvvEEEEvNT_6ParamsE --------------------------
	.section	.nv.info._ZN7cutlass13device_kernelINS_4gemm6kernel13GemmUniversalIN4cute5tupleIJiiiiEEENS1_10collective13CollectiveMmaINS1_35MainloopSm100TmaUmmaWarpSpecializedILi8ELi2ELi4ENS5_IJNS4_1CILi1EEENSA_ILi8EEESB_EEEEENS5_IJNSA_ILi64EEENSA_ILi128EEESF_EEENS_6half_tENS5_IJlSB_lEEESI_SJ_NS4_8TiledMMAINS4_8MMA_AtomIJNS4_20SM100_MMA_F16BF16_SSISI_SI_fLi64ELi128ELNS4_4UMMA5MajorE0ELSO_0ELNSN_7ScaleInE0ELSP_0EEEEEENS4_6LayoutINS5_IJSB_SB_SB_EEENS5_IJNSA_ILi0EEESU_SU_EEEEENS5_IJNS4_10UnderscoreESX_SX_EEEEENS4_23SM90_TMA_LOAD_MULTICASTENS4_14ComposedLayoutINS4_7SwizzleILi3ELi4ELi3EEENS4_18smem_ptr_flag_bitsILi16EEENSS_INS5_IJSC_SF_EEENS5_IJSF_SB_EEEEEEEvNS4_8identityENS4_13SM90_TMA_LOADES19_vS1A_EENS_8epilogue10collective18CollectiveEpilogueINS1D_23Sm100TmaWarpSpecializedILi4ELi2ELi16ELb1ELb0EEEJSH_NS5_IJNSS_ISF_SB_EENSS_INSA_ILi32EEESB_EEEEESI_SJ_SI_SJ_NS1D_6fusion15FusionCallbacksIS1H_NS1M_17LinearCombinationISI_fSI_fLNS_15FloatRoundStyleE2EEESH_S1L_JEEENS4_5SM1004TMEM4LOAD26SM100_TMEM_LOAD_16dp256b4xES1B_NS11_INS12_ILi2ELi4ELi3EEES15_NSS_INS5_IJSC_S1J_EEENS5_IJS1J_SB_EEEEEEENS4_17SM75_U32x4_LDSM_NENS4_14SM90_TMA_STOREES20_NS4_17SM90_U32x4_STSM_NENS4_39AutoVectorizingCopyWithAssumedAlignmentILi128EEEEEEvvEEEEvNT_6ParamsE,"",@"SHT_CUDA_INFO"
	.sectionflags	@""
	.align	4


	//----- nvinfo : EIATTR_CUDA_API_VERSION
	.align		4
        /*0000*/ 	.byte	0x04, 0x37
        /*0002*/ 	.short	(.L_31 - .L_30)
.L_30:
        /*0004*/ 	.word	0x00000082


	//----- nvinfo : EIATTR_KPARAM_INFO
	.align		4
.L_31:
        /*0008*/ 	.byte	0x04, 0x17
        /*000a*/ 	.short	(.L_33 - .L_32)
.L_32:
        /*000c*/ 	.word	0x00000000
        /*0010*/ 	.short	0x0000
        /*0012*/ 	.short	0x0000
        /*0014*/ 	.byte	0x00, 0xf0, 0x01, 0x20


	//----- nvinfo : EIATTR_AT_ENTRY_FRAGMENTS
	.align		4
.L_33:
        /*0018*/ 	.byte	0x04, 0x4f
        /*001a*/ 	.short	(.L_35 - .L_34)


	//   ....[0]....
.L_34:
        /*001c*/ 	.word	0x00000006


	//----- nvinfo : EIATTR_RESERVED_SMEM_USED
	.align		4
.L_35:
        /*0020*/ 	.byte	0x01, 0x41
	.zero		2


	//----- nvinfo : EIATTR_SPARSE_MMA_MASK
	.align		4
        /*0024*/ 	.byte	0x03, 0x50
        /*0026*/ 	.short	0x0000


	//----- nvinfo : EIATTR_TCGEN05_1CTA_USED
	.align		4
        /*0028*/ 	.byte	0x01, 0x51
	.zero		2


	//----- nvinfo : EIATTR_MAXREG_COUNT
	.align		4
        /*002c*/ 	.byte	0x03, 0x1b
        /*002e*/ 	.short	0x00ff


	//----- nvinfo : EIATTR_NUM_BARRIERS
	.align		4
        /*0030*/ 	.byte	0x02, 0x4c
        /*0032*/ 	.byte	0x07
	.zero		1


	//----- nvinfo : EIATTR_EXTERNS
	.align		4
        /*0034*/ 	.byte	0x04, 0x0f
        /*0036*/ 	.short	(.L_37 - .L_36)


	//   ....[0]....
	.align		4
.L_36:
        /*0038*/ 	.word	index@(__assertfail)


	//----- nvinfo : EIATTR_MERCURY_ISA_VERSION
	.align		4
.L_37:
        /*003c*/ 	.byte	0x03, 0x5f
        /*003e*/ 	.short	0x0101


	//----- nvinfo : EIATTR_INT_WARP_WIDE_INSTR_OFFSETS
	.align		4
        /*0040*/ 	.byte	0x04, 0x31
        /*0042*/ 	.short	(.L_39 - .L_38)


	//   ....[0]....
.L_38:
        /*0044*/ 	.word	0x00004180


	//   ....[1]....
        /*0048*/ 	.word	0x000041b0


	//   ....[2]....
        /*004c*/ 	.word	0x000041d0


	//   ....[3]....
        /*0050*/ 	.word	0x00004d50


	//   ....[4]....
        /*0054*/ 	.word	0x00004dc0


	//   ....[5]....
        /*0058*/ 	.word	0x00004e90


	//   ....[6]....
        /*005c*/ 	.word	0x00004f10


	//   ....[7]....
        /*0060*/ 	.word	0x00005000


	//   ....[8]....
        /*0064*/ 	.word	0x00005080


	//   ....[9]....
        /*0068*/ 	.word	0x00005160


	//   ....[10]....
        /*006c*/ 	.word	0x00005210


	//----- nvinfo : EIATTR_COOP_GROUP_MASK_REGIDS
	.align		4
.L_39:
        /*0070*/ 	.byte	0x04, 0x29
        /*0072*/ 	.short	(.L_41 - .L_40)


	//   ....[0]....
.L_40:
        /*0074*/ 	.word	0xffffffff


	//   ....[1]....
        /*0078*/ 	.word	0xffffffff


	//   ....[2]....
        /*007c*/ 	.word	0xffffffff


	//   ....[3]....
        /*0080*/ 	.word	0xffffffff


	//   ....[4]....
        /*0084*/ 	.word	0xffffffff


	//   ....[5]....
        /*0088*/ 	.word	0xffffffff


	//   ....[6]....
        /*008c*/ 	.word	0xffffffff


	//   ....[7]....
        /*0090*/ 	.word	0xffffffff


	//   ....[8]....
        /*0094*/ 	.word	0xffffffff


	//   ....[9]....
        /*0098*/ 	.word	0xffffffff


	//   ....[10]....
        /*009c*/ 	.word	0xffffffff


	//   ....[11]....
        /*00a0*/ 	.word	0xffffffff


	//   ....[12]....
        /*00a4*/ 	.word	0xffffffff


	//   ....[13]....
        /*00a8*/ 	.word	0xffffffff


	//----- nvinfo : EIATTR_COOP_GROUP_INSTR_OFFSETS
	.align		4
.L_41:
        /*00ac*/ 	.byte	0x04, 0x28
        /*00ae*/ 	.short	(.L_43 - .L_42)


	//   ....[0]....
.L_42:
        /*00b0*/ 	.word	0x00000080


	//   ....[1]....
        /*00b4*/ 	.word	0x000004f0


	//   ....[2]....
        /*00b8*/ 	.word	0x00000750


	//   ....[3]....
        /*00bc*/ 	.word	0x000008f0


	//   ....[4]....
        /*00c0*/ 	.word	0x000009f0


	//   ....[5]....
        /*00c4*/ 	.word	0x00000b60


	//   ....[6]....
        /*00c8*/ 	.word	0x00000d00


	//   ....[7]....
        /*00cc*/ 	.word	0x00000eb0


	//   ....[8]....
        /*00d0*/ 	.word	0x00002240


	//   ....[9]....
        /*00d4*/ 	.word	0x00003370


	//   ....[10]....
        /*00d8*/ 	.word	0x00003580


	//   ....[11]....
        /*00dc*/ 	.word	0x000035b0


	//   ....[12]....
        /*00e0*/ 	.word	0x00004060


	//   ....[13]....
        /*00e4*/ 	.word	0x00004290


	//----- nvinfo : EIATTR_VRC_CTA_INIT_COUNT
	.align		4
.L_43:
        /*00e8*/ 	.byte	0x02, 0x4a
        /*00ea*/ 	.byte	0x80
	.zero		1


	//----- nvinfo : EIATTR_SYSCALL_OFFSETS
	.align		4
        /*00ec*/ 	.byte	0x04, 0x46
        /*00ee*/ 	.short	(.L_45 - .L_44)


	//   ....[0]....
.L_44:
        /*00f0*/ 	.word	0x00005ea0


	//   ....[1]....
        /*00f4*/ 	.word	0x00005f90


	//   ....[2]....
        /*00f8*/ 	.word	0x00006720


	//   ....[3]....
        /*00fc*/ 	.word	0x00006fd0


	//   ....[4]....
        /*0100*/ 	.word	0x00007860


	//   ....[5]....
        /*0104*/ 	.word	0x000080e0


	//----- nvinfo : EIATTR_MBARRIER_INSTR_OFFSETS
	.align		4
.L_45:
        /*0108*/ 	.byte	0x04, 0x39
        /*010a*/ 	.short	(.L_47 - .L_46)


	//   ....[0]....
.L_46:
        /*010c*/ 	.word	0x00000630
        /*0110*/ 	.word	0x000000ff
        /*0114*/ 	.word	0x00000000
        /*0118*/ 	.short	0x0100
        /*011a*/ 	.byte	0x04
	.zero		1


	//   ....[1]....
        /*011c*/ 	.word	0x00000640
        /*0120*/ 	.word	0x000000ff
        /*0124*/ 	.word	0x00000040
        /*0128*/ 	.short	0x0100
        /*012a*/ 	.byte	0x04
	.zero		1


	//   ....[2]....
        /*012c*/ 	.word	0x00000650
        /*0130*/ 	.word	0x000000ff
        /*0134*/ 	.word	0x00000008
        /*0138*/ 	.short	0x0100
        /*013a*/ 	.byte	0x04
	.zero		1


	//   ....[3]....
        /*013c*/ 	.word	0x00000660
        /*0140*/ 	.word	0x000000ff
        /*0144*/ 	.word	0x00000048
        /*0148*/ 	.short	0x0100
        /*014a*/ 	.byte	0x04
	.zero		1


	//   ....[4]....
        /*014c*/ 	.word	0x00000670
        /*0150*/ 	.word	0x000000ff
        /*0154*/ 	.word	0x00000010
        /*0158*/ 	.short	0x0100
        /*015a*/ 	.byte	0x04
	.zero		1


	//   ....[5]....
        /*015c*/ 	.word	0x00000680
        /*0160*/ 	.word	0x000000ff
        /*0164*/ 	.word	0x00000050
        /*0168*/ 	.short	0x0100
        /*016a*/ 	.byte	0x04
	.zero		1


	//   ....[6]....
        /*016c*/ 	.word	0x00000690
        /*0170*/ 	.word	0x000000ff
        /*0174*/ 	.word	0x00000018
        /*0178*/ 	.short	0x0100
        /*017a*/ 	.byte	0x04
	.zero		1


	//   ....[7]....
        /*017c*/ 	.word	0x000006a0
        /*0180*/ 	.word	0x000000ff
        /*0184*/ 	.word	0x00000058
        /*0188*/ 	.short	0x0100
        /*018a*/ 	.byte	0x04
	.zero		1


	//   ....[8]....
        /*018c*/ 	.word	0x000006b0
        /*0190*/ 	.word	0x000000ff
        /*0194*/ 	.word	0x00000020
        /*0198*/ 	.short	0x0100
        /*019a*/ 	.byte	0x04
	.zero		1


	//   ....[9]....
        /*019c*/ 	.word	0x000006c0
        /*01a0*/ 	.word	0x000000ff
        /*01a4*/ 	.word	0x00000060
        /*01a8*/ 	.short	0x0100
        /*01aa*/ 	.byte	0x04
	.zero		1


	//   ....[10]....
        /*01ac*/ 	.word	0x000006d0
        /*01b0*/ 	.word	0x000000ff
        /*01b4*/ 	.word	0x00000028
        /*01b8*/ 	.short	0x0100
        /*01ba*/ 	.byte	0x04
	.zero		1


	//   ....[11]....
        /*01bc*/ 	.word	0x000006e0
        /*01c0*/ 	.word	0x000000ff
        /*01c4*/ 	.word	0x00000068
        /*01c8*/ 	.short	0x0100
        /*01ca*/ 	.byte	0x04
	.zero		1


	//   ....[12]....
        /*01cc*/ 	.word	0x000006f0
        /*01d0*/ 	.word	0x000000ff
        /*01d4*/ 	.word	0x00000030
        /*01d8*/ 	.short	0x0100
        /*01da*/ 	.byte	0x04
	.zero		1


	//   ....[13]....
        /*01dc*/ 	.word	0x00000700
        /*01e0*/ 	.word	0x000000ff
        /*01e4*/ 	.word	0x00000070
        /*01e8*/ 	.short	0x0100
        /*01ea*/ 	.byte	0x04
	.zero		1


	//   ....[14]....
        /*01ec*/ 	.word	0x00000710
        /*01f0*/ 	.word	0x000000ff
        /*01f4*/ 	.word	0x00000038
        /*01f8*/ 	.short	0x0100
        /*01fa*/ 	.byte	0x04
	.zero		1


	//   ....[15]....
        /*01fc*/ 	.word	0x00000720
        /*0200*/ 	.word	0x000000ff
        /*0204*/ 	.word	0x00000078
        /*0208*/ 	.short	0x0100
        /*020a*/ 	.byte	0x04
	.zero		1


	//   ....[16]....
        /*020c*/ 	.word	0x00000860
        /*0210*/ 	.word	0x000000ff
        /*0214*/ 	.word	0x00000080
        /*0218*/ 	.short	0x0100
        /*021a*/ 	.byte	0x04
	.zero		1


	//   ....[17]....
        /*021c*/ 	.word	0x00000870
        /*0220*/ 	.word	0x000000ff
        /*0224*/ 	.word	0x000000a0
        /*0228*/ 	.short	0x0100
        /*022a*/ 	.byte	0x04
	.zero		1


	//   ....[18]....
        /*022c*/ 	.word	0x00000880
        /*0230*/ 	.word	0x000000ff
        /*0234*/ 	.word	0x00000088
        /*0238*/ 	.short	0x0100
        /*023a*/ 	.byte	0x04
	.zero		1


	//   ....[19]....
        /*023c*/ 	.word	0x00000890
        /*0240*/ 	.word	0x000000ff
        /*0244*/ 	.word	0x000000a8
        /*0248*/ 	.short	0x0100
        /*024a*/ 	.byte	0x04
	.zero		1


	//   ....[20]....
        /*024c*/ 	.word	0x000008a0
        /*0250*/ 	.word	0x000000ff
        /*0254*/ 	.word	0x00000090
        /*0258*/ 	.short	0x0100
        /*025a*/ 	.byte	0x04
	.zero		1


	//   ....[21]....
        /*025c*/ 	.word	0x000008b0
        /*0260*/ 	.word	0x000000ff
        /*0264*/ 	.word	0x000000b0
        /*0268*/ 	.short	0x0100
        /*026a*/ 	.byte	0x04
	.zero		1


	//   ....[22]....
        /*026c*/ 	.word	0x000008c0
        /*0270*/ 	.word	0x000000ff
        /*0274*/ 	.word	0x00000098
        /*0278*/ 	.short	0x0100
        /*027a*/ 	.byte	0x04
	.zero		1


	//   ....[23]....
        /*027c*/ 	.word	0x000008d0
        /*0280*/ 	.word	0x000000ff
        /*0284*/ 	.word	0x000000b8
        /*0288*/ 	.short	0x0100
        /*028a*/ 	.byte	0x04
	.zero		1


	//   ....[24]....
        /*028c*/ 	.word	0x000009c0
        /*0290*/ 	.word	0x000000ff
        /*0294*/ 	.word	0x000000c0
        /*0298*/ 	.short	0x0100
        /*029a*/ 	.byte	0x06
	.zero		1


	//   ....[25]....
        /*029c*/ 	.word	0x000009d0
        /*02a0*/ 	.word	0x000000ff
        /*02a4*/ 	.word	0x000000c8
        /*02a8*/ 	.short	0x0100
        /*02aa*/ 	.byte	0x06
	.zero		1


	//   ....[26]....
        /*02ac*/ 	.word	0x00000b10
        /*02b0*/ 	.word	0x000000ff
        /*02b4*/ 	.word	0x000000d0
        /*02b8*/ 	.short	0x0100
        /*02ba*/ 	.byte	0x06
	.zero		1


	//   ....[27]....
        /*02bc*/ 	.word	0x00000b20
        /*02c0*/ 	.word	0x000000ff
        /*02c4*/ 	.word	0x000000e0
        /*02c8*/ 	.short	0x0100
        /*02ca*/ 	.byte	0x06
	.zero		1


	//   ....[28]....
        /*02cc*/ 	.word	0x00000b30
        /*02d0*/ 	.word	0x000000ff
        /*02d4*/ 	.word	0x000000d8
        /*02d8*/ 	.short	0x0100
        /*02da*/ 	.byte	0x06
	.zero		1


	//   ....[29]....
        /*02dc*/ 	.word	0x00000b40
        /*02e0*/ 	.word	0x000000ff
        /*02e4*/ 	.word	0x000000e8
        /*02e8*/ 	.short	0x0100
        /*02ea*/ 	.byte	0x06
	.zero		1


	//   ....[30]....
        /*02ec*/ 	.word	0x00000c70
        /*02f0*/ 	.word	0x000000ff
        /*02f4*/ 	.word	0x000000f0
        /*02f8*/ 	.short	0x0100
        /*02fa*/ 	.byte	0x04
	.zero		1


	//   ....[31]....
        /*02fc*/ 	.word	0x00000c80
        /*0300*/ 	.word	0x000000ff
        /*0304*/ 	.word	0x00000110
        /*0308*/ 	.short	0x0100
        /*030a*/ 	.byte	0x04
	.zero		1


	//   ....[32]....
        /*030c*/ 	.word	0x00000c90
        /*0310*/ 	.word	0x000000ff
        /*0314*/ 	.word	0x000000f8
        /*0318*/ 	.short	0x0100
        /*031a*/ 	.byte	0x04
	.zero		1


	//   ....[33]....
        /*031c*/ 	.word	0x00000ca0
        /*0320*/ 	.word	0x000000ff
        /*0324*/ 	.word	0x00000118
        /*0328*/ 	.short	0x0100
        /*032a*/ 	.byte	0x04
	.zero		1


	//   ....[34]....
        /*032c*/ 	.word	0x00000cb0
        /*0330*/ 	.word	0x000000ff
        /*0334*/ 	.word	0x00000100
        /*0338*/ 	.short	0x0100
        /*033a*/ 	.byte	0x04
	.zero		1


	//   ....[35]....
        /*033c*/ 	.word	0x00000cc0
        /*0340*/ 	.word	0x000000ff
        /*0344*/ 	.word	0x00000120
        /*0348*/ 	.short	0x0100
        /*034a*/ 	.byte	0x04
	.zero		1


	//   ....[36]....
        /*034c*/ 	.word	0x00000cd0
        /*0350*/ 	.word	0x000000ff
        /*0354*/ 	.word	0x00000108
        /*0358*/ 	.short	0x0100
        /*035a*/ 	.byte	0x04
	.zero		1


	//   ....[37]....
        /*035c*/ 	.word	0x00000ce0
        /*0360*/ 	.word	0x000000ff
        /*0364*/ 	.word	0x00000128
        /*0368*/ 	.short	0x0100
        /*036a*/ 	.byte	0x04
	.zero		1


	//   ....[38]....
        /*036c*/ 	.word	0x00000dd0
        /*0370*/ 	.word	0x000000ff
        /*0374*/ 	.word	0x00000130
        /*0378*/ 	.short	0x0100
        /*037a*/ 	.byte	0x04
	.zero		1


	//   ....[39]....
        /*037c*/ 	.word	0x00000de0
        /*0380*/ 	.word	0x000000ff
        /*0384*/ 	.word	0x00000140
        /*0388*/ 	.short	0x0100
        /*038a*/ 	.byte	0x04
	.zero		1


	//   ....[40]....
        /*038c*/ 	.word	0x00000df0
        /*0390*/ 	.word	0x000000ff
        /*0394*/ 	.word	0x00000138
        /*0398*/ 	.short	0x0100
        /*039a*/ 	.byte	0x04
	.zero		1


	//   ....[41]....
        /*039c*/ 	.word	0x00000e00
        /*03a0*/ 	.word	0x000000ff
        /*03a4*/ 	.word	0x00000148
        /*03a8*/ 	.short	0x0100
        /*03aa*/ 	.byte	0x04
	.zero		1


	//   ....[42]....
        /*03ac*/ 	.word	0x00001ae0
        /*03b0*/ 	.word	0x00000000
        /*03b4*/ 	.word	0x00000140
        /*03b8*/ 	.short	0x010a
        /*03ba*/ 	.byte	0xff
	.zero		1


	//   ....[43]....
        /*03bc*/ 	.word	0x00001b10
        /*03c0*/ 	.word	0x00000000
        /*03c4*/ 	.word	0x00000130
        /*03c8*/ 	.short	0x0101
        /*03ca*/ 	.byte	0xff
	.zero		1


	//   ....[44]....
        /*03cc*/ 	.word	0x00001bc0
        /*03d0*/ 	.word	0x000000ff
        /*03d4*/ 	.word	0x00000040
        /*03d8*/ 	.short	0x010a
        /*03da*/ 	.byte	0x04
	.zero		1


	//   ....[45]....
        /*03dc*/ 	.word	0x00001c40
        /*03e0*/ 	.word	0x000000ff
        /*03e4*/ 	.word	0x00000040
        /*03e8*/ 	.short	0x010a
        /*03ea*/ 	.byte	0x21
	.zero		1


	//   ....[46]....
        /*03ec*/ 	.word	0x00001dd0
        /*03f0*/ 	.word	0x000000ff
        /*03f4*/ 	.word	0x00000040
        /*03f8*/ 	.short	0x010a
        /*03fa*/ 	.byte	0x08
	.zero		1


	//   ....[47]....
        /*03fc*/ 	.word	0x00001f00
        /*0400*/ 	.word	0x000000ff
        /*0404*/ 	.word	0x000000c8
        /*0408*/ 	.short	0x0101
        /*040a*/ 	.byte	0x07
	.zero		1


	//   ....[48]....
        /*040c*/ 	.word	0x00001f20
        /*0410*/ 	.word	0x000000ff
        /*0414*/ 	.word	0x00000040
        /*0418*/ 	.short	0x010a
        /*041a*/ 	.byte	0x04
	.zero		1


	//   ....[49]....
        /*041c*/ 	.word	0x00001fa0
        /*0420*/ 	.word	0x000000ff
        /*0424*/ 	.word	0x00000040
        /*0428*/ 	.short	0x010a
        /*042a*/ 	.byte	0x11
	.zero		1


	//   ....[50]....
        /*042c*/ 	.word	0x00002130
        /*0430*/ 	.word	0x000000ff
        /*0434*/ 	.word	0x00000040
        /*0438*/ 	.short	0x010a
        /*043a*/ 	.byte	0x06
	.zero		1


	//   ....[51]....
        /*043c*/ 	.word	0x00002270
        /*0440*/ 	.word	0x00000003
        /*0444*/ 	.word	0x000000d0
        /*0448*/ 	.short	0x010a
        /*044a*/ 	.byte	0xff
	.zero		1


	//   ....[52]....
        /*044c*/ 	.word	0x000023c0
        /*0450*/ 	.word	0x00000000
        /*0454*/ 	.word	0x00000000
        /*0458*/ 	.short	0x0101
        /*045a*/ 	.byte	0xff
	.zero		1


	//   ....[53]....
        /*045c*/ 	.word	0x00002980
        /*0460*/ 	.word	0x000000ff
        /*0464*/ 	.word	0x00000000
        /*0468*/ 	.short	0x010a
        /*046a*/ 	.byte	0x04
	.zero		1


	//   ....[54]....
        /*046c*/ 	.word	0x00002a10
        /*0470*/ 	.word	0x000000ff
        /*0474*/ 	.word	0x00000000
        /*0478*/ 	.short	0x010a
        /*047a*/ 	.byte	0x05
	.zero		1


	//   ....[55]....
        /*047c*/ 	.word	0x00002aa0
        /*0480*/ 	.word	0x000000ff
        /*0484*/ 	.word	0x00000000
        /*0488*/ 	.short	0x010a
        /*048a*/ 	.byte	0x05
	.zero		1


	//   ....[56]....
        /*048c*/ 	.word	0x00002b30
        /*0490*/ 	.word	0x000000ff
        /*0494*/ 	.word	0x00000000
        /*0498*/ 	.short	0x010a
        /*049a*/ 	.byte	0x05
	.zero		1


	//   ....[57]....
        /*049c*/ 	.word	0x00002bc0
        /*04a0*/ 	.word	0x000000ff
        /*04a4*/ 	.word	0x00000000
        /*04a8*/ 	.short	0x010a
        /*04aa*/ 	.byte	0x05
	.zero		1


	//   ....[58]....
        /*04ac*/ 	.word	0x00002c50
        /*04b0*/ 	.word	0x000000ff
        /*04b4*/ 	.word	0x00000000
        /*04b8*/ 	.short	0x010a
        /*04ba*/ 	.byte	0x05
	.zero		1


	//   ....[59]....
        /*04bc*/ 	.word	0x00002ce0
        /*04c0*/ 	.word	0x000000ff
        /*04c4*/ 	.word	0x00000000
        /*04c8*/ 	.short	0x010a
        /*04ca*/ 	.byte	0x05
	.zero		1


	//   ....[60]....
        /*04cc*/ 	.word	0x00002d80
        /*04d0*/ 	.word	0x00000000
        /*04d4*/ 	.word	0x00000000
        /*04d8*/ 	.short	0x010a
        /*04da*/ 	.byte	0xff
	.zero		1


	//   ....[61]....
        /*04dc*/ 	.word	0x00002ec0
        /*04e0*/ 	.word	0x00000002
        /*04e4*/ 	.word	0x00000130
        /*04e8*/ 	.short	0x010a
        /*04ea*/ 	.byte	0xff
	.zero		1


	//   ....[62]....
        /*04ec*/ 	.word	0x00002f30
        /*04f0*/ 	.word	0x00000002
        /*04f4*/ 	.word	0x00000000
        /*04f8*/ 	.short	0x0101
        /*04fa*/ 	.byte	0xff
	.zero		1


	//   ....[63]....
        /*04fc*/ 	.word	0x00002f50
        /*0500*/ 	.word	0x000000ff
        /*0504*/ 	.word	0x000000e0
        /*0508*/ 	.short	0x010a
        /*050a*/ 	.byte	0x04
	.zero		1


	//   ....[64]....
        /*050c*/ 	.word	0x00003070
        /*0510*/ 	.word	0x00000002
        /*0514*/ 	.word	0x000000d0
        /*0518*/ 	.short	0x010a
        /*051a*/ 	.byte	0xff
	.zero		1


	//   ....[65]....
        /*051c*/ 	.word	0x00003170
        /*0520*/ 	.word	0x00000002
        /*0524*/ 	.word	0x00000000
        /*0528*/ 	.short	0x0101
        /*052a*/ 	.byte	0xff
	.zero		1


	//   ....[66]....
        /*052c*/ 	.word	0x00003200
        /*0530*/ 	.word	0x000000ff
        /*0534*/ 	.word	0x000000e0
        /*0538*/ 	.short	0x0106
        /*053a*/ 	.byte	0x04
	.zero		1


	//   ....[67]....
        /*053c*/ 	.word	0x00003220
        /*0540*/ 	.word	0x000000ff
        /*0544*/ 	.word	0x000000e0
        /*0548*/ 	.short	0x010a
        /*054a*/ 	.byte	0x04
	.zero		1


	//   ....[68]....
        /*054c*/ 	.word	0x000032b0
        /*0550*/ 	.word	0x000000ff
        /*0554*/ 	.word	0x000000e0
        /*0558*/ 	.short	0x0106
        /*055a*/ 	.byte	0x07
	.zero		1


	//   ....[69]....
        /*055c*/ 	.word	0x000032f0
        /*0560*/ 	.word	0x00000000
        /*0564*/ 	.word	0x000000e0
        /*0568*/ 	.short	0x010a
        /*056a*/ 	.byte	0xff
	.zero		1


	//   ....[70]....
        /*056c*/ 	.word	0x00003850
        /*0570*/ 	.word	0x00000000
        /*0574*/ 	.word	0x000000d0
        /*0578*/ 	.short	0x010a
        /*057a*/ 	.byte	0xff
	.zero		1


	//   ....[71]....
        /*057c*/ 	.word	0x00003950
        /*0580*/ 	.word	0x00000003
        /*0584*/ 	.word	0x00000000
        /*0588*/ 	.short	0x0101
        /*058a*/ 	.byte	0xff
	.zero		1


	//   ....[72]....
        /*058c*/ 	.word	0x00003960
        /*0590*/ 	.word	0x000000ff
        /*0594*/ 	.word	0x00000000
        /*0598*/ 	.short	0x010a
        /*059a*/ 	.byte	0x04
	.zero		1


	//   ....[73]....
        /*059c*/ 	.word	0x000039e0
        /*05a0*/ 	.word	0x000000ff
        /*05a4*/ 	.word	0x00000110
        /*05a8*/ 	.short	0x010a
        /*05aa*/ 	.byte	0x1f
	.zero		1


	//   ....[74]....
        /*05ac*/ 	.word	0x00003ac0
        /*05b0*/ 	.word	0x000000ff
        /*05b4*/ 	.word	0x00000000
        /*05b8*/ 	.short	0x010a
        /*05ba*/ 	.byte	0x05
	.zero		1


	//   ....[75]....
        /*05bc*/ 	.word	0x00003c00
        /*05c0*/ 	.word	0x000000ff
        /*05c4*/ 	.word	0x00000000
        /*05c8*/ 	.short	0x010a
        /*05ca*/ 	.byte	0x04
	.zero		1


	//   ....[76]....
        /*05cc*/ 	.word	0x00003e90
        /*05d0*/ 	.word	0x000000ff
        /*05d4*/ 	.word	0x00000000
        /*05d8*/ 	.short	0x010a
        /*05da*/ 	.byte	0x04
	.zero		1


	//   ....[77]....
        /*05dc*/ 	.word	0x00003f20
        /*05e0*/ 	.word	0x000000ff
        /*05e4*/ 	.word	0x00000000
        /*05e8*/ 	.short	0x010a
        /*05ea*/ 	.byte	0x05
	.zero		1


	//   ....[78]....
        /*05ec*/ 	.word	0x00003fb0
        /*05f0*/ 	.word	0x000000ff
        /*05f4*/ 	.word	0x00000000
        /*05f8*/ 	.short	0x010a
        /*05fa*/ 	.byte	0x05
	.zero		1


	//   ....[79]....
        /*05fc*/ 	.word	0x00004040
        /*0600*/ 	.word	0x000000ff
        /*0604*/ 	.word	0x00000000
        /*0608*/ 	.short	0x010a
        /*060a*/ 	.byte	0x04
	.zero		1


	//   ....[80]....
        /*060c*/ 	.word	0x00004550
        /*0610*/ 	.word	0x0000000c
        /*0614*/ 	.word	0x000000d0
        /*0618*/ 	.short	0x010a
        /*061a*/ 	.byte	0xff
	.zero		1


	//   ....[81]....
        /*061c*/ 	.word	0x000046c0
        /*0620*/ 	.word	0x00000000
        /*0624*/ 	.word	0x00000000
        /*0628*/ 	.short	0x0101
        /*062a*/ 	.byte	0xff
	.zero		1


	//   ....[82]....
        /*062c*/ 	.word	0x00004b50
        /*0630*/ 	.word	0x000000ff
        /*0634*/ 	.word	0x000000c8
        /*0638*/ 	.short	0x010a
        /*063a*/ 	.byte	0x15
	.zero		1


	//   ....[83]....
        /*063c*/ 	.word	0x00004cd0
        /*0640*/ 	.word	0x000000ff
        /*0644*/ 	.word	0x000000a0
        /*0648*/ 	.short	0x010a
        /*064a*/ 	.byte	0x15
	.zero		1


	//   ....[84]....
        /*064c*/ 	.word	0x00004e40
        /*0650*/ 	.word	0x000000ff
        /*0654*/ 	.word	0x00000080
        /*0658*/ 	.short	0x010b
        /*065a*/ 	.byte	0x15
	.zero		1


	//   ....[85]....
        /*065c*/ 	.word	0x00004e50
        /*0660*/ 	.word	0x000000ff
        /*0664*/ 	.word	0x00000000
        /*0668*/ 	.short	0x0101
        /*066a*/ 	.byte	0x28
	.zero		1


	//   ....[86]....
        /*066c*/ 	.word	0x00004e60
        /*0670*/ 	.word	0x000000ff
        /*0674*/ 	.word	0x000000a8
        /*0678*/ 	.short	0x010a
        /*067a*/ 	.byte	0x15
	.zero		1


	//   ....[87]....
        /*067c*/ 	.word	0x00004fb0
        /*0680*/ 	.word	0x000000ff
        /*0684*/ 	.word	0x00000088
        /*0688*/ 	.short	0x010b
        /*068a*/ 	.byte	0x15
	.zero		1


	//   ....[88]....
        /*068c*/ 	.word	0x00004fc0
        /*0690*/ 	.word	0x000000ff
        /*0694*/ 	.word	0x00000000
        /*0698*/ 	.short	0x0101
        /*069a*/ 	.byte	0x27
	.zero		1


	//   ....[89]....
        /*069c*/ 	.word	0x00004fd0
        /*06a0*/ 	.word	0x000000ff
        /*06a4*/ 	.word	0x000000b0
        /*06a8*/ 	.short	0x010a
        /*06aa*/ 	.byte	0x15
	.zero		1


	//   ....[90]....
        /*06ac*/ 	.word	0x00005110
        /*06b0*/ 	.word	0x000000ff
        /*06b4*/ 	.word	0x00000090
        /*06b8*/ 	.short	0x010b
        /*06ba*/ 	.byte	0x15
	.zero		1


	//   ....[91]....
        /*06bc*/ 	.word	0x00005120
        /*06c0*/ 	.word	0x000000ff
        /*06c4*/ 	.word	0x00000000
        /*06c8*/ 	.short	0x0101
        /*06ca*/ 	.byte	0x26
	.zero		1


	//   ....[92]....
        /*06cc*/ 	.word	0x00005130
        /*06d0*/ 	.word	0x000000ff
        /*06d4*/ 	.word	0x000000b8
        /*06d8*/ 	.short	0x010a
        /*06da*/ 	.byte	0x15
	.zero		1


	//   ....[93]....
        /*06dc*/ 	.word	0x00005330
        /*06e0*/ 	.word	0x000000ff
        /*06e4*/ 	.word	0x00000098
        /*06e8*/ 	.short	0x010b
        /*06ea*/ 	.byte	0x15
	.zero		1


	//   ....[94]....
        /*06ec*/ 	.word	0x00005340
        /*06f0*/ 	.word	0x000000ff
        /*06f4*/ 	.word	0x00000000
        /*06f8*/ 	.short	0x0101
        /*06fa*/ 	.byte	0x25
	.zero		1


	//   ....[95]....
        /*06fc*/ 	.word	0x00005370
        /*0700*/ 	.word	0x000000ff
        /*0704*/ 	.word	0x000000a0
        /*0708*/ 	.short	0x010a
        /*070a*/ 	.byte	0x15
	.zero		1


	//   ....[96]....
        /*070c*/ 	.word	0x00005390
        /*0710*/ 	.word	0x000000ff
        /*0714*/ 	.word	0x000000a8
        /*0718*/ 	.short	0x010a
        /*071a*/ 	.byte	0x15
	.zero		1


	//   ....[97]....
        /*071c*/ 	.word	0x000053b0
        /*0720*/ 	.word	0x000000ff
        /*0724*/ 	.word	0x000000b0
        /*0728*/ 	.short	0x010a
        /*072a*/ 	.byte	0x15
	.zero		1


	//   ....[98]....
        /*072c*/ 	.word	0x000053f0
        /*0730*/ 	.word	0x00000000
        /*0734*/ 	.word	0x000000b8
        /*0738*/ 	.short	0x010a
        /*073a*/ 	.byte	0xff
	.zero		1


	//   ....[99]....
        /*073c*/ 	.word	0x00005730
        /*0740*/ 	.word	0x00000003
        /*0744*/ 	.word	0x000000d0
        /*0748*/ 	.short	0x010a
        /*074a*/ 	.byte	0xff
	.zero		1


	//   ....[100]....
        /*074c*/ 	.word	0x000058b0
        /*0750*/ 	.word	0x00000000
        /*0754*/ 	.word	0x00000000
        /*0758*/ 	.short	0x0101
        /*075a*/ 	.byte	0xff
	.zero		1


	//   ....[101]....
        /*075c*/ 	.word	0x000063d0
        /*0760*/ 	.word	0x000000ff
        /*0764*/ 	.word	0x00000080
        /*0768*/ 	.short	0x010a
        /*076a*/ 	.byte	0x2c
	.zero		1


	//   ....[102]....
        /*076c*/ 	.word	0x00006410
        /*0770*/ 	.word	0x0000001a
        /*0774*/ 	.word	0x000000f0
        /*0778*/ 	.short	0x010a
        /*077a*/ 	.byte	0xff
	.zero		1


	//   ....[103]....
        /*077c*/ 	.word	0x00006520
        /*0780*/ 	.word	0x000000ff
        /*0784*/ 	.word	0x00000080
        /*0788*/ 	.short	0x010a
        /*078a*/ 	.byte	0x2c
	.zero		1


	//   ....[104]....
        /*078c*/ 	.word	0x00006600
        /*0790*/ 	.word	0x0000001a
        /*0794*/ 	.word	0x000000f0
        /*0798*/ 	.short	0x010a
        /*079a*/ 	.byte	0xff
	.zero		1


	//   ....[105]....
        /*079c*/ 	.word	0x00006d30
        /*07a0*/ 	.word	0x00000000
        /*07a4*/ 	.word	0x00000000
        /*07a8*/ 	.short	0x0101
        /*07aa*/ 	.byte	0xff
	.zero		1


	//   ....[106]....
        /*07ac*/ 	.word	0x00006d40
        /*07b0*/ 	.word	0x00000004
        /*07b4*/ 	.word	0x00000080
        /*07b8*/ 	.short	0x010a
        /*07ba*/ 	.byte	0xff
	.zero		1


	//   ....[107]....
        /*07bc*/ 	.word	0x00006e00
        /*07c0*/ 	.word	0x00000004
        /*07c4*/ 	.word	0x00000080
        /*07c8*/ 	.short	0x010a
        /*07ca*/ 	.byte	0xff
	.zero		1


	//   ....[108]....
        /*07cc*/ 	.word	0x000075c0
        /*07d0*/ 	.word	0x00000000
        /*07d4*/ 	.word	0x00000000
        /*07d8*/ 	.short	0x0101
        /*07da*/ 	.byte	0xff
	.zero		1


	//   ....[109]....
        /*07dc*/ 	.word	0x000075e0
        /*07e0*/ 	.word	0x00000002
        /*07e4*/ 	.word	0x00000080
        /*07e8*/ 	.short	0x010a
        /*07ea*/ 	.byte	0xff
	.zero		1


	//   ....[110]....
        /*07ec*/ 	.word	0x00007690
        /*07f0*/ 	.word	0x00000002
        /*07f4*/ 	.word	0x00000080
        /*07f8*/ 	.short	0x010a
        /*07fa*/ 	.byte	0xff
	.zero		1


	//   ....[111]....
        /*07fc*/ 	.word	0x00007e40
        /*0800*/ 	.word	0x00000000
        /*0804*/ 	.word	0x00000000
        /*0808*/ 	.short	0x0101
        /*080a*/ 	.byte	0xff
	.zero		1


	//   ....[112]....
        /*080c*/ 	.word	0x00007e60
        /*0810*/ 	.word	0x00000003
        /*0814*/ 	.word	0x00000080
        /*0818*/ 	.short	0x010a
        /*081a*/ 	.byte	0xff
	.zero		1


	//   ....[113]....
        /*081c*/ 	.word	0x00007f10
        /*0820*/ 	.word	0x00000003
        /*0824*/ 	.word	0x00000080
        /*0828*/ 	.short	0x010a
        /*082a*/ 	.byte	0xff
	.zero		1


	//   ....[114]....
        /*082c*/ 	.word	0x00008320
        /*0830*/ 	.word	0x000000ff
        /*0834*/ 	.word	0x00000000
        /*0838*/ 	.short	0x0101
        /*083a*/ 	.byte	0x04
	.zero		1


	//   ....[115]....
        /*083c*/ 	.word	0x00008730
        /*0840*/ 	.word	0x00000000
        /*0844*/ 	.word	0x00000000
        /*0848*/ 	.short	0x0101
        /*084a*/ 	.byte	0xff
	.zero		1


	//   ....[116]....
        /*084c*/ 	.word	0x000089e0
        /*0850*/ 	.word	0x000000ff
        /*0854*/ 	.word	0x00000000
        /*0858*/ 	.short	0x0101
        /*085a*/ 	.byte	0x04
	.zero		1


	//   ....[117]....
        /*085c*/ 	.word	0x00008a00
        /*0860*/ 	.word	0x00000000
        /*0864*/ 	.word	0x00000140
        /*0868*/ 	.short	0x010a
        /*086a*/ 	.byte	0xff
	.zero		1


	//   ....[118]....
        /*086c*/ 	.word	0x00008a60
        /*0870*/ 	.word	0x00000000
        /*0874*/ 	.word	0x00000040
        /*0878*/ 	.short	0x010a
        /*087a*/ 	.byte	0xff
	.zero		1


	//   ....[119]....
        /*087c*/ 	.word	0x00008ac0
        /*0880*/ 	.word	0x00000000
        /*0884*/ 	.word	0x00000040
        /*0888*/ 	.short	0x010a
        /*088a*/ 	.byte	0xff
	.zero		1


	//   ....[120]....
        /*088c*/ 	.word	0x00008b10
        /*0890*/ 	.word	0x00000003
        /*0894*/ 	.word	0x000000d0
        /*0898*/ 	.short	0x010a
        /*089a*/ 	.byte	0xff
	.zero		1


	//   ....[121]....
        /*089c*/ 	.word	0x00008b70
        /*08a0*/ 	.word	0x00000000
        /*08a4*/ 	.word	0x00000000
        /*08a8*/ 	.short	0x010a
        /*08aa*/ 	.byte	0xff
	.zero		1


	//   ....[122]....
        /*08ac*/ 	.word	0x00008bd0
        /*08b0*/ 	.word	0x00000000
        /*08b4*/ 	.word	0x00000000
        /*08b8*/ 	.short	0x010a
        /*08ba*/ 	.byte	0xff
	.zero		1


	//   ....[123]....
        /*08bc*/ 	.word	0x00008c30
        /*08c0*/ 	.word	0x00000000
        /*08c4*/ 	.word	0x00000000
        /*08c8*/ 	.short	0x010a
        /*08ca*/ 	.byte	0xff
	.zero		1


	//   ....[124]....
        /*08cc*/ 	.word	0x00008c90
        /*08d0*/ 	.word	0x00000000
        /*08d4*/ 	.word	0x00000000
        /*08d8*/ 	.short	0x010a
        /*08da*/ 	.byte	0xff
	.zero		1


	//   ....[125]....
        /*08dc*/ 	.word	0x00008cf0
        /*08e0*/ 	.word	0x00000000
        /*08e4*/ 	.word	0x00000000
        /*08e8*/ 	.short	0x010a
        /*08ea*/ 	.byte	0xff
	.zero		1


	//   ....[126]....
        /*08ec*/ 	.word	0x00008d50
        /*08f0*/ 	.word	0x00000000
        /*08f4*/ 	.word	0x00000000
        /*08f8*/ 	.short	0x010a
        /*08fa*/ 	.byte	0xff
	.zero		1


	//   ....[127]....
        /*08fc*/ 	.word	0x00008db0
        /*0900*/ 	.word	0x00000000
        /*0904*/ 	.word	0x00000000
        /*0908*/ 	.short	0x010a
        /*090a*/ 	.byte	0xff
	.zero		1


	//   ....[128]....
        /*090c*/ 	.word	0x00008e00
        /*0910*/ 	.word	0x00000002
        /*0914*/ 	.word	0x00000130
        /*0918*/ 	.short	0x010a
        /*091a*/ 	.byte	0xff
	.zero		1


	//   ....[129]....
        /*091c*/ 	.word	0x00008e60
        /*0920*/ 	.word	0x00000002
        /*0924*/ 	.word	0x000000e0
        /*0928*/ 	.short	0x010a
        /*092a*/ 	.byte	0xff
	.zero		1


	//   ....[130]....
        /*092c*/ 	.word	0x00008eb0
        /*0930*/ 	.word	0x00000002
        /*0934*/ 	.word	0x000000d0
        /*0938*/ 	.short	0x010a
        /*093a*/ 	.byte	0xff
	.zero		1


	//   ....[131]....
        /*093c*/ 	.word	0x00008f10
        /*0940*/ 	.word	0x00000000
        /*0944*/ 	.word	0x000000e0
        /*0948*/ 	.short	0x010a
        /*094a*/ 	.byte	0xff
	.zero		1


	//   ....[132]....
        /*094c*/ 	.word	0x00008f60
        /*0950*/ 	.word	0x00000000
        /*0954*/ 	.word	0x000000d0
        /*0958*/ 	.short	0x010a
        /*095a*/ 	.byte	0xff
	.zero		1


	//   ....[133]....
        /*095c*/ 	.word	0x00008fc0
        /*0960*/ 	.word	0x00000002
        /*0964*/ 	.word	0x00000110
        /*0968*/ 	.short	0x010a
        /*096a*/ 	.byte	0xff
	.zero		1


	//   ....[134]....
        /*096c*/ 	.word	0x00009020
        /*0970*/ 	.word	0x00000000
        /*0974*/ 	.word	0x00000000
        /*0978*/ 	.short	0x010a
        /*097a*/ 	.byte	0xff
	.zero		1


	//   ....[135]....
        /*097c*/ 	.word	0x00009080
        /*0980*/ 	.word	0x00000000
        /*0984*/ 	.word	0x00000000
        /*0988*/ 	.short	0x010a
        /*098a*/ 	.byte	0xff
	.zero		1


	//   ....[136]....
        /*098c*/ 	.word	0x000090e0
        /*0990*/ 	.word	0x00000000
        /*0994*/ 	.word	0x00000000
        /*0998*/ 	.short	0x010a
        /*099a*/ 	.byte	0xff
	.zero		1


	//   ....[137]....
        /*099c*/ 	.word	0x00009140
        /*09a0*/ 	.word	0x00000000
        /*09a4*/ 	.word	0x00000000
        /*09a8*/ 	.short	0x010a
        /*09aa*/ 	.byte	0xff
	.zero		1


	//   ....[138]....
        /*09ac*/ 	.word	0x000091a0
        /*09b0*/ 	.word	0x00000000
        /*09b4*/ 	.word	0x00000000
        /*09b8*/ 	.short	0x010a
        /*09ba*/ 	.byte	0xff
	.zero		1


	//   ....[139]....
        /*09bc*/ 	.word	0x000091f0
        /*09c0*/ 	.word	0x0000000c
        /*09c4*/ 	.word	0x000000d0
        /*09c8*/ 	.short	0x010a
        /*09ca*/ 	.byte	0xff
	.zero		1


	//   ....[140]....
        /*09cc*/ 	.word	0x00009250
        /*09d0*/ 	.word	0x00000000
        /*09d4*/ 	.word	0x000000c8
        /*09d8*/ 	.short	0x010a
        /*09da*/ 	.byte	0xff
	.zero		1


	//   ....[141]....
        /*09dc*/ 	.word	0x000092b0
        /*09e0*/ 	.word	0x00000000
        /*09e4*/ 	.word	0x000000a0
        /*09e8*/ 	.short	0x010a
        /*09ea*/ 	.byte	0xff
	.zero		1


	//   ....[142]....
        /*09ec*/ 	.word	0x00009310
        /*09f0*/ 	.word	0x00000000
        /*09f4*/ 	.word	0x000000a8
        /*09f8*/ 	.short	0x010a
        /*09fa*/ 	.byte	0xff
	.zero		1


	//   ....[143]....
        /*09fc*/ 	.word	0x00009370
        /*0a00*/ 	.word	0x00000000
        /*0a04*/ 	.word	0x000000b0
        /*0a08*/ 	.short	0x010a
        /*0a0a*/ 	.byte	0xff
	.zero		1


	//   ....[144]....
        /*0a0c*/ 	.word	0x000093d0
        /*0a10*/ 	.word	0x00000000
        /*0a14*/ 	.word	0x000000b8
        /*0a18*/ 	.short	0x010a
        /*0a1a*/ 	.byte	0xff
	.zero		1


	//   ....[145]....
        /*0a1c*/ 	.word	0x00009430
        /*0a20*/ 	.word	0x00000000
        /*0a24*/ 	.word	0x000000a0
        /*0a28*/ 	.short	0x010a
        /*0a2a*/ 	.byte	0xff
	.zero		1


	//   ....[146]....
        /*0a2c*/ 	.word	0x00009490
        /*0a30*/ 	.word	0x00000000
        /*0a34*/ 	.word	0x000000a8
        /*0a38*/ 	.short	0x010a
        /*0a3a*/ 	.byte	0xff
	.zero		1


	//   ....[147]....
        /*0a3c*/ 	.word	0x000094f0
        /*0a40*/ 	.word	0x00000000
        /*0a44*/ 	.word	0x000000b0
        /*0a48*/ 	.short	0x010a
        /*0a4a*/ 	.byte	0xff
	.zero		1


	//   ....[148]....
        /*0a4c*/ 	.word	0x00009540
        /*0a50*/ 	.word	0x00000003
        /*0a54*/ 	.word	0x000000d0
        /*0a58*/ 	.short	0x010a
        /*0a5a*/ 	.byte	0xff
	.zero		1


	//   ....[149]....
        /*0a5c*/ 	.word	0x000095a0
        /*0a60*/ 	.word	0x00000000
        /*0a64*/ 	.word	0x00000080
        /*0a68*/ 	.short	0x010a
        /*0a6a*/ 	.byte	0xff
	.zero		1


	//   ....[150]....
        /*0a6c*/ 	.word	0x000095f0
        /*0a70*/ 	.word	0x0000001a
        /*0a74*/ 	.word	0x000000f0
        /*0a78*/ 	.short	0x010a
        /*0a7a*/ 	.byte	0xff
	.zero		1


	//   ....[151]....
        /*0a7c*/ 	.word	0x00009640
        /*0a80*/ 	.word	0x00000004
        /*0a84*/ 	.word	0x00000080
        /*0a88*/ 	.short	0x010a
        /*0a8a*/ 	.byte	0xff
	.zero		1


	//   ....[152]....
        /*0a8c*/ 	.word	0x00009690
        /*0a90*/ 	.word	0x00000002
        /*0a94*/ 	.word	0x00000080
        /*0a98*/ 	.short	0x010a
        /*0a9a*/ 	.byte	0xff
	.zero		1


	//   ....[153]....
        /*0a9c*/ 	.word	0x000096e0
        /*0aa0*/ 	.word	0x00000003
        /*0aa4*/ 	.word	0x00000080
        /*0aa8*/ 	.short	0x010a
        /*0aaa*/ 	.byte	0xff
	.zero		1


	//----- nvinfo : EIATTR_NUM_MBARRIERS
	.align		4
.L_47:
        /*0aac*/ 	.byte	0x03, 0x38
        /*0aae*/ 	.short	0x002a


	//----- nvinfo : EIATTR_EXIT_INSTR_OFFSETS
	.align		4
        /*0ab0*/ 	.byte	0x04, 0x1c
        /*0ab2*/ 	.short	(.L_49 - .L_48)


	//   ....[0]....
.L_48:
        /*0ab4*/ 	.word	0x00002db0


	//   ....[1]....
        /*0ab8*/ 	.word	0x000032c0


	//   ....[2]....
        /*0abc*/ 	.word	0x00003320


	//   ....[3]....
        /*0ac0*/ 	.word	0x000042a0


	//   ....[4]....
        /*0ac4*/ 	.word	0x00005420


	//   ....[5]....
        /*0ac8*/ 	.word	0x00005460


	//   ....[6]....
        /*0acc*/ 	.word	0x000088c0


	//   ....[7]....
        /*0ad0*/ 	.word	0x00008940


	//   ....[8]....
        /*0ad4*/ 	.word	0x00008970


	//   ....[9]....
        /*0ad8*/ 	.word	0x000089f0


	//----- nvinfo : EIATTR_MAX_THREADS
	.align		4
.L_49:
        /*0adc*/ 	.byte	0x04, 0x05
        /*0ade*/ 	.short	(.L_51 - .L_50)
.L_50:
        /*0ae0*/ 	.word	0x00000100
        /*0ae4*/ 	.word	0x00000001
        /*0ae8*/ 	.word	0x00000001


	//----- nvinfo : EIATTR_CRS_STACK_SIZE
	.align		4
.L_51:
        /*0aec*/ 	.byte	0x04, 0x1e
        /*0aee*/ 	.short	(.L_53 - .L_52)
.L_52:
        /*0af0*/ 	.word	0x00000000


	//----- nvinfo : EIATTR_CBANK_PARAM_SIZE
	.align		4
.L_53:
        /*0af4*/ 	.byte	0x03, 0x19
        /*0af6*/ 	.short	0x0800


	//----- nvinfo : EIATTR_PARAM_CBANK
	.align		4
        /*0af8*/ 	.byte	0x04, 0x0a
        /*0afa*/ 	.short	(.L_55 - .L_54)
	.align		4
.L_54:
        /*0afc*/ 	.word	index@(.nv.constant0._ZN7cutlass13device_kernelINS_4gemm6kernel13GemmUniversalIN4cute5tupleIJiiiiEEENS1_10collective13CollectiveMmaINS1_35MainloopSm100TmaUmmaWarpSpecializedILi8ELi2ELi4ENS5_IJNS4_1CILi1EEENSA_ILi8EEESB_EEEEENS5_IJNSA_ILi64EEENSA_ILi128EEESF_EEENS_6half_tENS5_IJlSB_lEEESI_SJ_NS4_8TiledMMAINS4_8MMA_AtomIJNS4_20SM100_MMA_F16BF16_SSISI_SI_fLi64ELi128ELNS4_4UMMA5MajorE0ELSO_0ELNSN_7ScaleInE0ELSP_0EEEEEENS4_6LayoutINS5_IJSB_SB_SB_EEENS5_IJNSA_ILi0EEESU_SU_EEEEENS5_IJNS4_10UnderscoreESX_SX_EEEEENS4_23SM90_TMA_LOAD_MULTICASTENS4_14ComposedLayoutINS4_7SwizzleILi3ELi4ELi3EEENS4_18smem_ptr_flag_bitsILi16EEENSS_INS5_IJSC_SF_EEENS5_IJSF_SB_EEEEEEEvNS4_8identityENS4_13SM90_TMA_LOADES19_vS1A_EENS_8epilogue10collective18CollectiveEpilogueINS1D_23Sm100TmaWarpSpecializedILi4ELi2ELi16ELb1ELb0EEEJSH_NS5_IJNSS_ISF_SB_EENSS_INSA_ILi32EEESB_EEEEESI_SJ_SI_SJ_NS1D_6fusion15FusionCallbacksIS1H_NS1M_17LinearCombinationISI_fSI_fLNS_15FloatRoundStyleE2EEESH_S1L_JEEENS4_5SM1004TMEM4LOAD26SM100_TMEM_LOAD_16dp256b4xES1B_NS11_INS12_ILi2ELi4ELi3EEES15_NSS_INS5_IJSC_S1J_EEENS5_IJS1J_SB_EEEEEEENS4_17SM75_U32x4_LDSM_NENS4_14SM90_TMA_STOREES20_NS4_17SM90_U32x4_STSM_NENS4_39AutoVectorizingCopyWithAssumedAlignmentILi128EEEEEEvvEEEEvNT_6ParamsE)
        /*0b00*/ 	.short	0x0380
        /*0b02*/ 	.short	0x0800


	//----- nvinfo : EIATTR_SW_WAR
	.align		4
.L_55:
        /*0b04*/ 	.byte	0x04, 0x36
        /*0b06*/ 	.short	(.L_57 - .L_56)
.L_56:
        /*0b08*/ 	.word	0x00000008
.L_57:


//--------------------- .nv.callgraph             --------------------------
	.section	.nv.callgraph,"",@"SHT_CUDA_CALLGRAPH"
	.align	4
	.sectionentsize	8
	.align		4
        /*0000*/ 	.word	0x00000000
	.align		4
        /*0004*/ 	.word	0xffffffff
	.align		4
        /*0008*/ 	.word	index@(_ZN7cutlass13device_kernelINS_4gemm6kernel13GemmUniversalIN4cute5tupleIJiiiiEEENS1_10collective13CollectiveMmaINS1_35MainloopSm100TmaUmmaWarpSpecializedILi8ELi2ELi4ENS5_IJNS4_1CILi1EEENSA_ILi8EEESB_EEEEENS5_IJNSA_ILi64EEENSA_ILi128EEESF_EEENS_6half_tENS5_IJlSB_lEEESI_SJ_NS4_8TiledMMAINS4_8MMA_AtomIJNS4_20SM100_MMA_F16BF16_SSISI_SI_fLi64ELi128ELNS4_4UMMA5MajorE0ELSO_0ELNSN_7ScaleInE0ELSP_0EEEEEENS4_6LayoutINS5_IJSB_SB_SB_EEENS5_IJNSA_ILi0EEESU_SU_EEEEENS5_IJNS4_10UnderscoreESX_SX_EEEEENS4_23SM90_TMA_LOAD_MULTICASTENS4_14ComposedLayoutINS4_7SwizzleILi3ELi4ELi3EEENS4_18smem_ptr_flag_bitsILi16EEENSS_INS5_IJSC_SF_EEENS5_IJSF_SB_EEEEEEEvNS4_8identityENS4_13SM90_TMA_LOADES19_vS1A_EENS_8epilogue10collective18CollectiveEpilogueINS1D_23Sm100TmaWarpSpecializedILi4ELi2ELi16ELb1ELb0EEEJSH_NS5_IJNSS_ISF_SB_EENSS_INSA_ILi32EEESB_EEEEESI_SJ_SI_SJ_NS1D_6fusion15FusionCallbacksIS1H_NS1M_17LinearCombinationISI_fSI_fLNS_15FloatRoundStyleE2EEESH_S1L_JEEENS4_5SM1004TMEM4LOAD26SM100_TMEM_LOAD_16dp256b4xES1B_NS11_INS12_ILi2ELi4ELi3EEES15_NSS_INS5_IJSC_S1J_EEENS5_IJS1J_SB_EEEEEEENS4_17SM75_U32x4_LDSM_NENS4_14SM90_TMA_STOREES20_NS4_17SM90_U32x4_STSM_NENS4_39AutoVectorizingCopyWithAssumedAlignmentILi128EEEEEEvvEEEEvNT_6ParamsE)
	.align		4
        /*000c*/ 	.word	index@(__assertfail)
	.align		4
        /*0010*/ 	.word	0x00000000
	.align		4
        /*0014*/ 	.word	0xfffffffe
	.align		4
        /*0018*/ 	.word	0x00000000
	.align		4
        /*001c*/ 	.word	0xfffffffd
	.align		4
        /*0020*/ 	.word	0x00000000
	.align		4
        /*0024*/ 	.word	0xfffffffc


//--------------------- .nv.constant4             --------------------------
	.section	.nv.constant4,"a",@progbits
	.align	8
	.align		8
.nv.constant4:
        /*0000*/ 	.dword	__assertfail
	.align		8
        /*0008*/ 	.dword	__unnamed_1
	.align		8
        /*0010*/ 	.dword	__unnamed_2
	.align		8
        /*0018*/ 	.dword	_ZN40_INTERNAL_4c9c93d6_4_k_cu_813003be_277294cuda3std3__45__cpo5beginE
	.align		8
        /*0020*/ 	.dword	_ZN40_INTERNAL_4c9c93d6_4_k_cu_813003be_277294cuda3std3__45__cpo3endE
	.align		8
        /*0028*/ 	.dword	_ZN40_INTERNAL_4c9c93d6_4_k_cu_813003be_277294cuda3std3__45__cpo6cbeginE
	.align		8
        /*0030*/ 	.dword	_ZN40_INTERNAL_4c9c93d6_4_k_cu_813003be_277294cuda3std3__45__cpo4cendE
	.align		8
        /*0038*/ 	.dword	_ZN40_INTERNAL_4c9c93d6_4_k_cu_813003be_277294cuda3std3__442_GLOBAL__N__4c9c93d6_4_k_cu_813003be_277296ignoreE
	.align		8
        /*0040*/ 	.dword	_ZN40_INTERNAL_4c9c93d6_4_k_cu_813003be_277294cuda3std3__419piecewise_constructE
	.align		8
        /*0048*/ 	.dword	_ZN40_INTERNAL_4c9c93d6_4_k_cu_813003be_277294cuda3std3__48in_placeE
	.align		8
        /*0050*/ 	.dword	_ZN40_INTERNAL_4c9c93d6_4_k_cu_813003be_277294cuda3std6ranges3__45__cpo4swapE
	.align		8
        /*0058*/ 	.dword	_ZN40_INTERNAL_4c9c93d6_4_k_cu_813003be_277294cuda3std6ranges3__45__cpo9iter_moveE
	.align		8
        /*0060*/ 	.dword	_ZN40_INTERNAL_4c9c93d6_4_k_cu_813003be_277294cute7productE
	.align		8
        /*0068*/ 	.dword	_ZN40_INTERNAL_4c9c93d6_4_k_cu_813003be_277294cute1_E
	.align		8
        /*0070*/ 	.dword	$str$25
	.align		8
        /*0078*/ 	.dword	$str$26
	.align		8
        /*0080*/ 	.dword	$str$27
	.align		8
        /*0088*/ 	.dword	$str$28


//--------------------- .text._ZN7cutlass13device_kernelINS_4gemm6kernel13GemmUniversalIN4cute5tupleIJiiiiEEENS1_10collective13CollectiveMmaINS1_35MainloopSm100TmaUmmaWarpSpecializedILi8ELi2ELi4ENS5_IJNS4_1CILi1EEENSA_ILi8EEESB_EEEEENS5_IJNSA_ILi64EEENSA_ILi128EEESF_EEENS_6half_tENS5_IJlSB_lEEESI_SJ_NS4_8TiledMMAINS4_8MMA_AtomIJNS4_20SM100_MMA_F16BF16_SSISI_SI_fLi64ELi128ELNS4_4UMMA5MajorE0ELSO_0ELNSN_7ScaleInE0ELSP_0EEEEEENS4_6LayoutINS5_IJSB_SB_SB_EEENS5_IJNSA_ILi0EEESU_SU_EEEEENS5_IJNS4_10UnderscoreESX_SX_EEEEENS4_23SM90_TMA_LOAD_MULTICASTENS4_14ComposedLayoutINS4_7SwizzleILi3ELi4ELi3EEENS4_18smem_ptr_flag_bitsILi16EEENSS_INS5_IJSC_SF_EEENS5_IJSF_SB_EEEEEEEvNS4_8identityENS4_13SM90_TMA_LOADES19_vS1A_EENS_8epilogue10collective18CollectiveEpilogueINS1D_23Sm100TmaWarpSpecializedILi4ELi2ELi16ELb1ELb0EEEJSH_NS5_IJNSS_ISF_SB_EENSS_INSA_ILi32EEESB_EEEEESI_SJ_SI_SJ_NS1D_6fusion15FusionCallbacksIS1H_NS1M_17LinearCombinationISI_fSI_fLNS_15FloatRoundStyleE2EEESH_S1L_JEEENS4_5SM1004TMEM4LOAD26SM100_TMEM_LOAD_16dp256b4xES1B_NS11_INS12_ILi2ELi4ELi3EEES15_NSS_INS5_IJSC_S1J_EEENS5_IJS1J_SB_EEEEEEENS4_17SM75_U32x4_LDSM_NENS4_14SM90_TMA_STOREES20_NS4_17SM90_U32x4_STSM_NENS4_39AutoVectorizingCopyWithAssumedAlignmentILi128EEEEEEvvEEEEvNT_6ParamsE --------------------------
	.section	.text._ZN7cutlass13device_kernelINS_4gemm6kernel13GemmUniversalIN4cute5tupleIJiiiiEEENS1_10collective13CollectiveMmaINS1_35MainloopSm100TmaUmmaWarpSpecializedILi8ELi2ELi4ENS5_IJNS4_1CILi1EEENSA_ILi8EEESB_EEEEENS5_IJNSA_ILi64EEENSA_ILi128EEESF_EEENS_6half_tENS5_IJlSB_lEEESI_SJ_NS4_8TiledMMAINS4_8MMA_AtomIJNS4_20SM100_MMA_F16BF16_SSISI_SI_fLi64ELi128ELNS4_4UMMA5MajorE0ELSO_0ELNSN_7ScaleInE0ELSP_0EEEEEENS4_6LayoutINS5_IJSB_SB_SB_EEENS5_IJNSA_ILi0EEESU_SU_EEEEENS5_IJNS4_10UnderscoreESX_SX_EEEEENS4_23SM90_TMA_LOAD_MULTICASTENS4_14ComposedLayoutINS4_7SwizzleILi3ELi4ELi3EEENS4_18smem_ptr_flag_bitsILi16EEENSS_INS5_IJSC_SF_EEENS5_IJSF_SB_EEEEEEEvNS4_8identityENS4_13SM90_TMA_LOADES19_vS1A_EENS_8epilogue10collective18CollectiveEpilogueINS1D_23Sm100TmaWarpSpecializedILi4ELi2ELi16ELb1ELb0EEEJSH_NS5_IJNSS_ISF_SB_EENSS_INSA_ILi32EEESB_EEEEESI_SJ_SI_SJ_NS1D_6fusion15FusionCallbacksIS1H_NS1M_17LinearCombinationISI_fSI_fLNS_15FloatRoundStyleE2EEESH_S1L_JEEENS4_5SM1004TMEM4LOAD26SM100_TMEM_LOAD_16dp256b4xES1B_NS11_INS12_ILi2ELi4ELi3EEES15_NSS_INS5_IJSC_S1J_EEENS5_IJS1J_SB_EEEEEEENS4_17SM75_U32x4_LDSM_NENS4_14SM90_TMA_STOREES20_NS4_17SM90_U32x4_STSM_NENS4_39AutoVectorizingCopyWithAssumedAlignmentILi128EEEEEEvvEEEEvNT_6ParamsE,"ax",@progbits
	.align	128
.text._ZN7cutlass13device_kernelINS_4gemm6kernel13GemmUniversalIN4cute5tupleIJiiiiEEENS1_10collective13CollectiveMmaINS1_35MainloopSm100TmaUmmaWarpSpecializedILi8ELi2ELi4ENS5_IJNS4_1CILi1EEENSA_ILi8EEESB_EEEEENS5_IJNSA_ILi64EEENSA_ILi128EEESF_EEENS_6half_tENS5_IJlSB_lEEESI_SJ_NS4_8TiledMMAINS4_8MMA_AtomIJNS4_20SM100_MMA_F16BF16_SSISI_SI_fLi64ELi128ELNS4_4UMMA5MajorE0ELSO_0ELNSN_7ScaleInE0ELSP_0EEEEEENS4_6LayoutINS5_IJSB_SB_SB_EEENS5_IJNSA_ILi0EEESU_SU_EEEEENS5_IJNS4_10UnderscoreESX_SX_EEEEENS4_23SM90_TMA_LOAD_MULTICASTENS4_14ComposedLayoutINS4_7SwizzleILi3ELi4ELi3EEENS4_18smem_ptr_flag_bitsILi16EEENSS_INS5_IJSC_SF_EEENS5_IJSF_SB_EEEEEEEvNS4_8identityENS4_13SM90_TMA_LOADES19_vS1A_EENS_8epilogue10collective18CollectiveEpilogueINS1D_23Sm100TmaWarpSpecializedILi4ELi2ELi16ELb1ELb0EEEJSH_NS5_IJNSS_ISF_SB_EENSS_INSA_ILi32EEESB_EEEEESI_SJ_SI_SJ_NS1D_6fusion15FusionCallbacksIS1H_NS1M_17LinearCombinationISI_fSI_fLNS_15FloatRoundStyleE2EEESH_S1L_JEEENS4_5SM1004TMEM4LOAD26SM100_TMEM_LOAD_16dp256b4xES1B_NS11_INS12_ILi2ELi4ELi3EEES15_NSS_INS5_IJSC_S1J_EEENS5_IJS1J_SB_EEEEEEENS4_17SM75_U32x4_LDSM_NENS4_14SM90_TMA_STOREES20_NS4_17SM90_U32x4_STSM_NENS4_39AutoVectorizingCopyWithAssumedAlignmentILi128EEEEEEvvEEEEvNT_6ParamsE:
        .type           _ZN7cutlass13device_kernelINS_4gemm6kernel13GemmUniversalIN4cute5tupleIJiiiiEEENS1_10collective13CollectiveMmaINS1_35MainloopSm100TmaUmmaWarpSpecializedILi8ELi2ELi4ENS5_IJNS4_1CILi1EEENSA_ILi8EEESB_EEEEENS5_IJNSA_ILi64EEENSA_ILi128EEESF_EEENS_6half_tENS5_IJlSB_lEEESI_SJ_NS4_8TiledMMAINS4_8MMA_AtomIJNS4_20SM100_MMA_F16BF16_SSISI_SI_fLi64ELi128ELNS4_4UMMA5MajorE0ELSO_0ELNSN_7ScaleInE0ELSP_0EEEEEENS4_6LayoutINS5_IJSB_SB_SB_EEENS5_IJNSA_ILi0EEESU_SU_EEEEENS5_IJNS4_10UnderscoreESX_SX_EEEEENS4_23SM90_TMA_LOAD_MULTICASTENS4_14ComposedLayoutINS4_7SwizzleILi3ELi4ELi3EEENS4_18smem_ptr_flag_bitsILi16EEENSS_INS5_IJSC_SF_EEENS5_IJSF_SB_EEEEEEEvNS4_8identityENS4_13SM90_TMA_LOADES19_vS1A_EENS_8epilogue10collective18CollectiveEpilogueINS1D_23Sm100TmaWarpSpecializedILi4ELi2ELi16ELb1ELb0EEEJSH_NS5_IJNSS_ISF_SB_EENSS_INSA_ILi32EEESB_EEEEESI_SJ_SI_SJ_NS1D_6fusion15FusionCallbacksIS1H_NS1M_17LinearCombinationISI_fSI_fLNS_15FloatRoundStyleE2EEESH_S1L_JEEENS4_5SM1004TMEM4LOAD26SM100_TMEM_LOAD_16dp256b4xES1B_NS11_INS12_ILi2ELi4ELi3EEES15_NSS_INS5_IJSC_S1J_EEENS5_IJS1J_SB_EEEEEEENS4_17SM75_U32x4_LDSM_NENS4_14SM90_TMA_STOREES20_NS4_17SM90_U32x4_STSM_NENS4_39AutoVectorizingCopyWithAssumedAlignmentILi128EEEEEEvvEEEEvNT_6ParamsE,@function
        .size           _ZN7cutlass13device_kernelINS_4gemm6kernel13GemmUniversalIN4cute5tupleIJiiiiEEENS1_10collective13CollectiveMmaINS1_35MainloopSm100TmaUmmaWarpSpecializedILi8ELi2ELi4ENS5_IJNS4_1CILi1EEENSA_ILi8EEESB_EEEEENS5_IJNSA_ILi64EEENSA_ILi128EEESF_EEENS_6half_tENS5_IJlSB_lEEESI_SJ_NS4_8TiledMMAINS4_8MMA_AtomIJNS4_20SM100_MMA_F16BF16_SSISI_SI_fLi64ELi128ELNS4_4UMMA5MajorE0ELSO_0ELNSN_7ScaleInE0ELSP_0EEEEEENS4_6LayoutINS5_IJSB_SB_SB_EEENS5_IJNSA_ILi0EEESU_SU_EEEEENS5_IJNS4_10UnderscoreESX_SX_EEEEENS4_23SM90_TMA_LOAD_MULTICASTENS4_14ComposedLayoutINS4_7SwizzleILi3ELi4ELi3EEENS4_18smem_ptr_flag_bitsILi16EEENSS_INS5_IJSC_SF_EEENS5_IJSF_SB_EEEEEEEvNS4_8identityENS4_13SM90_TMA_LOADES19_vS1A_EENS_8epilogue10collective18CollectiveEpilogueINS1D_23Sm100TmaWarpSpecializedILi4ELi2ELi16ELb1ELb0EEEJSH_NS5_IJNSS_ISF_SB_EENSS_INSA_ILi32EEESB_EEEEESI_SJ_SI_SJ_NS1D_6fusion15FusionCallbacksIS1H_NS1M_17LinearCombinationISI_fSI_fLNS_15FloatRoundStyleE2EEESH_S1L_JEEENS4_5SM1004TMEM4LOAD26SM100_TMEM_LOAD_16dp256b4xES1B_NS11_INS12_ILi2ELi4ELi3EEES15_NSS_INS5_IJSC_S1J_EEENS5_IJS1J_SB_EEEEEEENS4_17SM75_U32x4_LDSM_NENS4_14SM90_TMA_STOREES20_NS4_17SM90_U32x4_STSM_NENS4_39AutoVectorizingCopyWithAssumedAlignmentILi128EEEEEEvvEEEEvNT_6ParamsE,(.L_x_196 - _ZN7cutlass13device_kernelINS_4gemm6kernel13GemmUniversalIN4cute5tupleIJiiiiEEENS1_10collective13CollectiveMmaINS1_35MainloopSm100TmaUmmaWarpSpecializedILi8ELi2ELi4ENS5_IJNS4_1CILi1EEENSA_ILi8EEESB_EEEEENS5_IJNSA_ILi64EEENSA_ILi128EEESF_EEENS_6half_tENS5_IJlSB_lEEESI_SJ_NS4_8TiledMMAINS4_8MMA_AtomIJNS4_20SM100_MMA_F16BF16_SSISI_SI_fLi64ELi128ELNS4_4UMMA5MajorE0ELSO_0ELNSN_7ScaleInE0ELSP_0EEEEEENS4_6LayoutINS5_IJSB_SB_SB_EEENS5_IJNSA_ILi0EEESU_SU_EEEEENS5_IJNS4_10UnderscoreESX_SX_EEEEENS4_23SM90_TMA_LOAD_MULTICASTENS4_14ComposedLayoutINS4_7SwizzleILi3ELi4ELi3EEENS4_18smem_ptr_flag_bitsILi16EEENSS_INS5_IJSC_SF_EEENS5_IJSF_SB_EEEEEEEvNS4_8identityENS4_13SM90_TMA_LOADES19_vS1A_EENS_8epilogue10collective18CollectiveEpilogueINS1D_23Sm100TmaWarpSpecializedILi4ELi2ELi16ELb1ELb0EEEJSH_NS5_IJNSS_ISF_SB_EENSS_INSA_ILi32EEESB_EEEEESI_SJ_SI_SJ_NS1D_6fusion15FusionCallbacksIS1H_NS1M_17LinearCombinationISI_fSI_fLNS_15FloatRoundStyleE2EEESH_S1L_JEEENS4_5SM1004TMEM4LOAD26SM100_TMEM_LOAD_16dp256b4xES1B_NS11_INS12_ILi2ELi4ELi3EEES15_NSS_INS5_IJSC_S1J_EEENS5_IJS1J_SB_EEEEEEENS4_17SM75_U32x4_LDSM_NENS4_14SM90_TMA_STOREES20_NS4_17SM90_U32x4_STSM_NENS4_39AutoVectorizingCopyWithAssumedAlignmentILi128EEEEEEvvEEEEvNT_6ParamsE)
        .other          _ZN7cutlass13device_kernelINS_4gemm6kernel13GemmUniversalIN4cute5tupleIJiiiiEEENS1_10collective13CollectiveMmaINS1_35MainloopSm100TmaUmmaWarpSpecializedILi8ELi2ELi4ENS5_IJNS4_1CILi1EEENSA_ILi8EEESB_EEEEENS5_IJNSA_ILi64EEENSA_ILi128EEESF_EEENS_6half_tENS5_IJlSB_lEEESI_SJ_NS4_8TiledMMAINS4_8MMA_AtomIJNS4_20SM100_MMA_F16BF16_SSISI_SI_fLi64ELi128ELNS4_4UMMA5MajorE0ELSO_0ELNSN_7ScaleInE0ELSP_0EEEEEENS4_6LayoutINS5_IJSB_SB_SB_EEENS5_IJNSA_ILi0EEESU_SU_EEEEENS5_IJNS4_10UnderscoreESX_SX_EEEEENS4_23SM90_TMA_LOAD_MULTICASTENS4_14ComposedLayoutINS4_7SwizzleILi3ELi4ELi3EEENS4_18smem_ptr_flag_bitsILi16EEENSS_INS5_IJSC_SF_EEENS5_IJSF_SB_EEEEEEEvNS4_8identityENS4_13SM90_TMA_LOADES19_vS1A_EENS_8epilogue10collective18CollectiveEpilogueINS1D_23Sm100TmaWarpSpecializedILi4ELi2ELi16ELb1ELb0EEEJSH_NS5_IJNSS_ISF_SB_EENSS_INSA_ILi32EEESB_EEEEESI_SJ_SI_SJ_NS1D_6fusion15FusionCallbacksIS1H_NS1M_17LinearCombinationISI_fSI_fLNS_15FloatRoundStyleE2EEESH_S1L_JEEENS4_5SM1004TMEM4LOAD26SM100_TMEM_LOAD_16dp256b4xES1B_NS11_INS12_ILi2ELi4ELi3EEES15_NSS_INS5_IJSC_S1J_EEENS5_IJS1J_SB_EEEEEEENS4_17SM75_U32x4_LDSM_NENS4_14SM90_TMA_STOREES20_NS4_17SM90_U32x4_STSM_NENS4_39AutoVectorizingCopyWithAssumedAlignmentILi128EEEEEEvvEEEEvNT_6ParamsE,@"STO_CUDA_ENTRY STV_DEFAULT"
_ZN7cutlass13device_kernelINS_4gemm6kernel13GemmUniversalIN4cute5tupleIJiiiiEEENS1_10collective13CollectiveMmaINS1_35MainloopSm100TmaUmmaWarpSpecializedILi8ELi2ELi4ENS5_IJNS4_1CILi1EEENSA_ILi8EEESB_EEEEENS5_IJNSA_ILi64EEENSA_ILi128EEESF_EEENS_6half_tENS5_IJlSB_lEEESI_SJ_NS4_8TiledMMAINS4_8MMA_AtomIJNS4_20SM100_MMA_F16BF16_SSISI_SI_fLi64ELi128ELNS4_4UMMA5MajorE0ELSO_0ELNSN_7ScaleInE0ELSP_0EEEEEENS4_6LayoutINS5_IJSB_SB_SB_EEENS5_IJNSA_ILi0EEESU_SU_EEEEENS5_IJNS4_10UnderscoreESX_SX_EEEEENS4_23SM90_TMA_LOAD_MULTICASTENS4_14ComposedLayoutINS4_7SwizzleILi3ELi4ELi3EEENS4_18smem_ptr_flag_bitsILi16EEENSS_INS5_IJSC_SF_EEENS5_IJSF_SB_EEEEEEEvNS4_8identityENS4_13SM90_TMA_LOADES19_vS1A_EENS_8epilogue10collective18CollectiveEpilogueINS1D_23Sm100TmaWarpSpecializedILi4ELi2ELi16ELb1ELb0EEEJSH_NS5_IJNSS_ISF_SB_EENSS_INSA_ILi32EEESB_EEEEESI_SJ_SI_SJ_NS1D_6fusion15FusionCallbacksIS1H_NS1M_17LinearCombinationISI_fSI_fLNS_15FloatRoundStyleE2EEESH_S1L_JEEENS4_5SM1004TMEM4LOAD26SM100_TMEM_LOAD_16dp256b4xES1B_NS11_INS12_ILi2ELi4ELi3EEES15_NSS_INS5_IJSC_S1J_EEENS5_IJS1J_SB_EEEEEEENS4_17SM75_U32x4_LDSM_NENS4_14SM90_TMA_STOREES20_NS4_17SM90_U32x4_STSM_NENS4_39AutoVectorizingCopyWithAssumedAlignmentILi128EEEEEEvvEEEEvNT_6ParamsE:
[----:B------:R-:W1:Y:S01]  /*0000*/  LDC R1, c[0x0][0x37c] ;  /* 0x0000df00ff017b82 */ /* 0x000e620000000800 */
[----:B------:R-:W2:Y:S01]  /*0010*/  S2R R57, SR_TID.X ;  /* 0x0000000000397919 */ /* 0x000ea20000002100 */
[----:B------:R-:W3:Y:S01]  /*0020*/  LDCU.64 UR8, c[0x0][0x890] ;  /* 0x00011200ff0877ac */ /* 0x000ee20008000a00 */
[----:B------:R-:W-:Y:S02]  /*0030*/  PRMT R45, RZ, 0x7610, R45 ;  /* 0x00007610ff2d7816 */ /* 0x000fe4000000002d */
[----:B------:R-:W-:Y:S01]  /*0040*/  ELECT P3, URZ, PT ;  /* 0x0000000000ff782f */ /* 0x000fe20003860000 */
[----:B---3--:R-:W-:-:S04]  /*0050*/  UISETP.NE.U32.AND UP0, UPT, UR8, URZ, UPT ;  /* 0x000000ff0800728c */ /* 0x008fc8000bf05070 */
[----:B------:R-:W-:Y:S01]  /*0060*/  UISETP.NE.AND.EX UP0, UPT, UR9, URZ, UPT, UP0 ;  /* 0x000000ff0900728c */ /* 0x000fe2000bf05300 */
[----:B--2---:R-:W-:-:S05]  /*0070*/  SHF.R.U32.HI R46, RZ, 0x5, R57 ;  /* 0x00000005ff2e7819 */ /* 0x004fca0000011639 */
[----:B------:R-:W2:Y:S02]  /*0080*/  SHFL.IDX PT, R0, R46, RZ, 0x1f ;  /* 0x00001fff2e007589 */ /* 0x000ea400000e0000 */
[----:B--2---:R-:W-:Y:S01]  /*0090*/  R2UR UR17, R0 ;  /* 0x00000000001172ca */ /* 0x004fe200000e0000 */
[----:B-1----:R-:W-:-:S14]  /*00a0*/  BRA.U UP0, `(.L_x_0) ;  /* 0x0000000100307547 */ /* 0x002fdc000b800000 */
[----:B------:R-:W1:Y:S02]  /*00b0*/  LDCU.64 UR4, c[0x0][0x888] ;  /* 0x00011100ff0477ac */ /* 0x000e640008000a00 */
[----:B-1----:R-:W-:-:S04]  /*00c0*/  UISETP.NE.U32.AND UP0, UPT, UR4, URZ, UPT ;  /* 0x000000ff0400728c */ /* 0x002fc8000bf05070 */
[----:B------:R-:W-:-:S09]  /*00d0*/  UISETP.NE.AND.EX UP0, UPT, UR5, URZ, UPT, UP0 ;  /* 0x000000ff0500728c */ /* 0x000fd2000bf05300 */
[----:B------:R-:W-:Y:S05]  /*00e0*/  BRA.U !UP0, `(.L_x_1) ;  /* 0x0000000108147547 */ /* 0x000fea000b800000 */
[----:B------:R-:W1:Y:S01]  /*00f0*/  LDC.64 R2, c[0x0][0x888] ;  /* 0x00022200ff027b82 */ /* 0x000e620000000a00 */
[----:B------:R-:W1:Y:S02]  /*0100*/  LDCU.64 UR4, c[0x0][0x358] ;  /* 0x00006b00ff0477ac */ /* 0x000e640008000a00 */
[----:B-1----:R1:W5:Y:S01]  /*0110*/  LDG.E R27, desc[UR4][R2.64] ;  /* 0x00000004021b7981 */ /* 0x002362000c1e1900 */
[----:B------:R-:W-:Y:S01]  /*0120*/  HFMA2 R45, -RZ, RZ, 0, 5.9604644775390625e-08 ;  /* 0x00000001ff2d7431 */ /* 0x000fe200000001ff */
[----:B------:R-:W-:Y:S05]  /*0130*/  BRA `(.L_x_0) ;  /* 0x00000000000c7947 */ /* 0x000fea0003800000 */
.L_x_1:
[----:B------:R-:W1:Y:S01]  /*0140*/  LDCU UR4, c[0x0][0x880] ;  /* 0x00011000ff0477ac */ /* 0x000e620008000800 */
[----:B------:R-:W-:Y:S01]  /*0150*/  HFMA2 R45, -RZ, RZ, 0, 5.9604644775390625e-08 ;  /* 0x00000001ff2d7431 */ /* 0x000fe200000001ff */
[----:B-1----:R-:W-:-:S07]  /*0160*/  MOV R27, UR4 ;  /* 0x00000004001b7c02 */ /* 0x002fce0008000f00 */
.L_x_0:
[----:B------:R-:W2:Y:S02]  /*0170*/  LDCU.64 UR4, c[0x0][0x8b0] ;  /* 0x00011600ff0477ac */ /* 0x000ea40008000a00 */
[----:B--2---:R-:W-:-:S04]  /*0180*/  UISETP.NE.U32.AND UP0, UPT, UR4, URZ, UPT ;  /* 0x000000ff0400728c */ /* 0x004fc8000bf05070 */
[----:B------:R-:W-:-:S09]  /*0190*/  UISETP.NE.AND.EX UP0, UPT, UR5, URZ, UPT, UP0 ;  /* 0x000000ff0500728c */ /* 0x000fd2000bf05300 */
[----:B------:R-:W-:Y:S05]  /*01a0*/  BRA.U UP0, `(.L_x_2) ;  /* 0x0000000100287547 */ /* 0x000fea000b800000 */
[----:B------:R-:W2:Y:S02]  /*01b0*/  LDCU.64 UR4, c[0x0][0x8a8] ;  /* 0x00011500ff0477ac */ /* 0x000ea40008000a00 */
[----:B--2---:R-:W-:-:S04]  /*01c0*/  UISETP.NE.U32.AND UP0, UPT, UR4, URZ, UPT ;  /* 0x000000ff0400728c */ /* 0x004fc8000bf05070 */
[----:B------:R-:W-:-:S09]  /*01d0*/  UISETP.NE.AND.EX UP0, UPT, UR5, URZ, UPT, UP0 ;  /* 0x000000ff0500728c */ /* 0x000fd2000bf05300 */
[----:B------:R-:W-:Y:S05]  /*01e0*/  BRA.U !UP0, `(.L_x_3) ;  /* 0x0000000108107547 */ /* 0x000fea000b800000 */
[----:B------:R-:W2:Y:S01]  /*01f0*/  LDC.64 R24, c[0x0][0x8a8] ;  /* 0x00022a00ff187b82 */ /* 0x000ea20000000a00 */
[----:B------:R-:W2:Y:S02]  /*0200*/  LDCU.64 UR4, c[0x0][0x358] ;  /* 0x00006b00ff0477ac */ /* 0x000ea40008000a00 */
[----:B--2---:R2:W5:Y:S01]  /*0210*/  LDG.E R24, desc[UR4][R24.64] ;  /* 0x0000000418187981 */ /* 0x004562000c1e1900 */
[----:B------:R-:W-:Y:S05]  /*0220*/  BRA `(.L_x_2) ;  /* 0x0000000000087947 */ /* 0x000fea0003800000 */
.L_x_3:
[----:B------:R-:W2:Y:S02]  /*0230*/  LDCU UR4, c[0x0][0x8a0] ;  /* 0x00011400ff0477ac */ /* 0x000ea40008000800 */
[----:B--2---:R-:W-:Y:S02]  /*0240*/  MOV R24, UR4 ;  /* 0x0000000400187c02 */ /* 0x004fe40008000f00 */
.L_x_2:
[----:B------:R-:W-:Y:S01]  /*0250*/  IMAD.U32 R0, RZ, RZ, UR17 ;  /* 0x00000011ff007e24 */ /* 0x000fe2000f8e00ff */
[----:B------:R-:W-:Y:S04]  /*0260*/  BSSY.RECONVERGENT B0, `(.L_x_4) ;  /* 0x000000c000007945 */ /* 0x000fe80003800200 */
[C---:B------:R-:W-:Y:S02]  /*0270*/  ISETP.NE.OR P1, PT, R0.reuse, 0x1, !P3 ;  /* 0x000000010000780c */ /* 0x040fe40005f25670 */
[----:B------:R-:W-:-:S11]  /*0280*/  ISETP.NE.OR P0, PT, R0, 0x3, !P3 ;  /* 0x000000030000780c */ /* 0x000fd60005f05670 */
[----:B------:R-:W-:Y:S05]  /*0290*/  @P1 BRA `(.L_x_5) ;  /* 0x0000000000201947 */ /* 0x000fea0003800000 */
[----:B------:R-:W3:Y:S02]  /*02a0*/  LDCU.64 UR4, c[0x0][0x348] ;  /* 0x00006900ff0477ac */ /* 0x000ee40008000a00 */
[----:B---3--:R-:W-:Y:S02]  /*02b0*/  UIADD3 UR6, UP1, UPT, UR4, 0x80, URZ ;  /* 0x0000008004067890 */ /* 0x008fe4000ff3e0ff */
[----:B------:R-:W-:Y:S02]  /*02c0*/  UIADD3 UR4, UP0, UPT, UR4, 0x180, URZ ;  /* 0x0000018004047890 */ /* 0x000fe4000ff1e0ff */
[----:B------:R-:W-:Y:S02]  /*02d0*/  UIADD3.X UR7, UPT, UPT, URZ, UR5, URZ, UP1, !UPT ;  /* 0x00000005ff077290 */ /* 0x000fe40008ffe4ff */
[----:B------:R-:W-:-:S07]  /*02e0*/  UIADD3.X UR5, UPT, UPT, URZ, UR5, URZ, UP0, !UPT ;  /* 0x00000005ff057290 */ /* 0x000fce00087fe4ff */
[----:B------:R3:W-:Y:S02]  /*02f0*/  UTMACCTL.PF [UR6] ;  /* 0x00000000060079b9 */ /* 0x0007e40008040000 */
[----:B------:R3:W-:Y:S02]  /*0300*/  UTMACCTL.PF [UR4] ;  /* 0x00000000040079b9 */ /* 0x0007e40008040000 */
[----:B---3--:R-:W-:Y:S01]  /*0310*/  NOP ;  /* 0x0000000000007918 */ /* 0x008fe20000000000 */
.L_x_5:
[----:B------:R-:W-:Y:S05]  /*0320*/  BSYNC.RECONVERGENT B0 ;  /* 0x0000000000007941 */ /* 0x000fea0003800200 */
.L_x_4:
[----:B------:R-:W-:Y:S04]  /*0330*/  BSSY.RECONVERGENT B0, `(.L_x_6) ;  /* 0x000000a000007945 */ /* 0x000fe80003800200 */
        /* <DEDUP_REMOVED lines=9> */
.L_x_7:
[----:B------:R-:W-:Y:S05]  /*03d0*/  BSYNC.RECONVERGENT B0 ;  /* 0x0000000000007941 */ /* 0x000fea0003800200 */
.L_x_6:
[----:B------:R-:W3:Y:S01]  /*03e0*/  LDCU.64 UR4, c[0x0][0x888] ;  /* 0x00011100ff0477ac */ /* 0x000ee20008000a00 */
[----:B------:R-:W-:Y:S02]  /*03f0*/  UISETP.EQ.U32.AND UP1, UPT, UR8, URZ, UPT ;  /* 0x000000ff0800728c */ /* 0x000fe4000bf22070 */
[----:B------:R-:W-:Y:S02]  /*0400*/  UPLOP3.LUT UP3, UPT, UPT, UPT, UPT, 0x80, 0x8 ;  /* 0x000000000008789c */ /* 0x000fe40003f6f070 */
[----:B---3--:R-:W-:-:S04]  /*0410*/  UISETP.NE.U32.AND UP0, UPT, UR4, URZ, UPT ;  /* 0x000000ff0400728c */ /* 0x008fc8000bf05070 */
[----:B------:R-:W-:-:S04]  /*0420*/  UISETP.NE.AND.EX UP0, UPT, UR5, URZ, UPT, UP0 ;  /* 0x000000ff0500728c */ /* 0x000fc8000bf05300 */
[----:B------:R-:W-:-:S04]  /*0430*/  UISETP.EQ.OR.EX UP2, UPT, UR9, URZ, !UP0, UP1 ;  /* 0x000000ff0900728c */ /* 0x000fc8000c742710 */
[----:B------:R-:W-:-:S06]  /*0440*/  UP2UR UR4, UPR, URZ, 0x4 ;  /* 0x00000004ff047883 */ /* 0x000fcc0008000000 */
[----:B------:R-:W-:Y:S01]  /*0450*/  MOV R49, UR4 ;  /* 0x0000000400317c02 */ /* 0x000fe20008000f00 */
[----:B------:R-:W-:Y:S06]  /*0460*/  BRA.U !UP2, `(.L_x_8) ;  /* 0x000000010a207547 */ /* 0x000fec000b800000 */
[----:B------:R-:W-:Y:S01]  /*0470*/  UISETP.NE.U32.AND UP1, UPT, UR8, URZ, UPT ;  /* 0x000000ff0800728c */ /* 0x000fe2000bf25070 */
[----:B-----5:R-:W-:Y:S01]  /*0480*/  FSETP.NEU.AND P0, PT, R27, RZ, PT ;  /* 0x000000ff1b00720b */ /* 0x020fe20003f0d000 */
[----:B------:R-:W-:Y:S02]  /*0490*/  USEL UR4, URZ, 0xffffffff, UP0 ;  /* 0xffffffffff047887 */ /* 0x000fe40008000000 */
[----:B------:R-:W-:-:S10]  /*04a0*/  UISETP.NE.AND.EX UP1, UPT, UR9, URZ, UPT, UP1 ;  /* 0x000000ff0900728c */ /* 0x000fd4000bf25310 */
[----:B------:R-:W-:Y:S01]  /*04b0*/  VOTEU.ANY UP0, P0 ;  /* 0x0000000000ff7886 */ /* 0x000fe20000000100 */
[----:B------:R-:W-:-:S04]  /*04c0*/  @!UP1 USEL UR4, URZ, 0xffffffff, UP0 ;  /* 0xffffffffff049887 */ /* 0x000fc80008000000 */
[----:B------:R-:W-:-:S04]  /*04d0*/  ULOP3.LUT UR4, UR4, 0x1, URZ, 0xc0, !UPT ;  /* 0x0000000104047892 */ /* 0x000fc8000f8ec0ff */
[----:B------:R-:W-:-:S11]  /*04e0*/  UISETP.NE.U32.AND UP3, UPT, UR4, 0x1, UPT ;  /* 0x000000010400788c */ /* 0x000fd6000bf65070 */
.L_x_8:
[----:B-1----:R-:W1:Y:S01]  /*04f0*/  SHFL.IDX PT, R2, R46, RZ, 0x1f ;  /* 0x00001fff2e027589 */ /* 0x002e6200000e0000 */
[----:B------:R-:W-:-:S04]  /*0500*/  UISETP.NE.AND UP0, UPT, UR17, 0x2, UPT ;  /* 0x000000021100788c */ /* 0x000fc8000bf05270 */
[----:B------:R-:W-:Y:S01]  /*0510*/  USEL UR48, URZ, 0x1, UP0 ;  /* 0x00000001ff307887 */ /* 0x000fe20008000000 */
[----:B-1----:R-:W-:-:S13]  /*0520*/  ISETP.NE.AND P0, PT, R2, RZ, PT ;  /* 0x000000ff0200720c */ /* 0x002fda0003f05270 */
[----:B------:R-:W-:Y:S05]  /*0530*/  @P0 BRA `(.L_x_9) ;  /* 0x0000000000840947 */ /* 0x000fea0003800000 */
[----:B------:R-:W-:Y:S01]  /*0540*/  ELECT P0, URZ, PT ;  /* 0x0000000000ff782f */ /* 0x000fe20003800000 */
[----:B------:R-:W-:-:S12]  /*0550*/  BSSY.RECONVERGENT B0, `(.L_x_9) ;  /* 0x000001f000007945 */ /* 0x000fd80003800200 */
[----:B------:R-:W-:Y:S05]  /*0560*/  @!P0 BRA `(.L_x_10) ;  /* 0x0000000000748947 */ /* 0x000fea0003800000 */
[----:B------:R-:W1:Y:S01]  /*0570*/  S2UR UR4, SR_CgaCtaId ;  /* 0x00000000000479c3 */ /* 0x000e620000008800 */
[----:B------:R-:W-:Y:S01]  /*0580*/  UMOV UR5, 0x400 ;  /* 0x0000040000057882 */ /* 0x000fe20000000000 */
[----:B------:R-:W-:Y:S01]  /*0590*/  UMOV UR8, 0x1 ;  /* 0x0000000100087882 */ /* 0x000fe20000000000 */
[----:B------:R-:W-:Y:S01]  /*05a0*/  UMOV UR6, 0x8 ;  /* 0x0000000800067882 */ /* 0x000fe20000000000 */
[----:B------:R-:W-:-:S04]  /*05b0*/  UIADD3 UR8, UPT, UPT, -UR8, 0x100000, URZ ;  /* 0x0010000008087890 */ /* 0x000fc8000fffe1ff */
[----:B------:R-:W-:Y:S02]  /*05c0*/  USHF.L.U32 UR9, UR8, 0xb, URZ ;  /* 0x0000000b08097899 */ /* 0x000fe400080006ff */
[----:B------:R-:W-:Y:S02]  /*05d0*/  USHF.L.U32 UR8, UR8, 0x1, URZ ;  /* 0x0000000108087899 */ /* 0x000fe400080006ff */
[----:B------:R-:W-:-:S04]  /*05e0*/  UIADD3 UR6, UPT, UPT, -UR6, 0x100000, URZ ;  /* 0x0010000006067890 */ /* 0x000fc8000fffe1ff */
[----:B------:R-:W-:Y:S02]  /*05f0*/  USHF.L.U32 UR7, UR6, 0xb, URZ ;  /* 0x0000000b06077899 */ /* 0x000fe400080006ff */
[----:B------:R-:W-:Y:S02]  /*0600*/  USHF.L.U32 UR6, UR6, 0x1, URZ ;  /* 0x0000000106067899 */ /* 0x000fe400080006ff */
[----:B-1----:R-:W-:Y:S01]  /*0610*/  ULEA UR4, UR4, UR5, 0x18 ;  /* 0x0000000504047291 */ /* 0x002fe2000f8ec0ff */
[----:B------:R-:W1:Y:S11]  /*0620*/  FENCE.VIEW.ASYNC.S ;  /* 0x00000000000073c6 */ /* 0x000e760000000000 */
[----:B-1----:R1:W3:Y:S01]  /*0630*/  SYNCS.EXCH.64 URZ, [UR4], UR8 ;  /* 0x0000000804ff75b2 */ /* 0x0022e20008000100 */
[----:B------:R1:W4:Y:S01]  /*0640*/  SYNCS.EXCH.64 URZ, [UR4+0x40], UR6 ;  /* 0x0000400604ff75b2 */ /* 0x0003220008000100 */
[----:B------:R1:W1:Y:S01]  /*0650*/  SYNCS.EXCH.64 URZ, [UR4+0x8], UR8 ;  /* 0x0000080804ff75b2 */ /* 0x0002620008000100 */
        /* <DEDUP_REMOVED lines=13> */
[----:B------:R-:W-:Y:S01]  /*0730*/  NOP ;  /* 0x0000000000007918 */ /* 0x000fe20000000000 */
.L_x_10:
[----:B-1----:R-:W-:Y:S05]  /*0740*/  BSYNC.RECONVERGENT B0 ;  /* 0x0000000000007941 */ /* 0x002fea0003800200 */
.L_x_9:
[----:B------:R-:W1:Y:S01]  /*0750*/  SHFL.IDX PT, R2, R46, RZ, 0x1f ;  /* 0x00001fff2e027589 */ /* 0x000e6200000e0000 */
[----:B------:R-:W-:Y:S01]  /*0760*/  NOP ;  /* 0x0000000000007918 */ /* 0x000fe20000000000 */
[----:B-1----:R-:W-:-:S13]  /*0770*/  ISETP.NE.AND P0, PT, R2, 0x1, PT ;  /* 0x000000010200780c */ /* 0x002fda0003f05270 */
[----:B------:R-:W-:Y:S05]  /*0780*/  @P0 BRA `(.L_x_11) ;  /* 0x0000000000580947 */ /* 0x000fea0003800000 */
        /* <DEDUP_REMOVED lines=9> */
[----:B------:R-:W-:Y:S01]  /*0820*/  USHF.L.U32 UR6, UR6, 0x1, URZ ;  /* 0x0000000106067899 */ /* 0x000fe200080006ff */
[----:B------:R-:W-:Y:S01]  /*0830*/  ELECT P0, URZ, PT ;  /* 0x0000000000ff782f */ /* 0x000fe20003800000 */
[----:B-1----:R-:W-:Y:S01]  /*0840*/  ULEA UR4, UR4, UR5, 0x18 ;  /* 0x0000000504047291 */ /* 0x002fe2000f8ec0ff */
[----:B------:R-:W1:Y:S11]  /*0850*/  FENCE.VIEW.ASYNC.S ;  /* 0x00000000000073c6 */ /* 0x000e760000000000 */
[----:B-1----:R1:W1:Y:S01]  /*0860*/  SYNCS.EXCH.64 URZ, [UR4+0x80], UR8 ;  /* 0x0000800804ff75b2 */ /* 0x0022620008000100 */
        /* <DEDUP_REMOVED lines=8> */
.L_x_11:
[----:B------:R-:W2:Y:S01]  /*08f0*/  SHFL.IDX PT, R2, R46, RZ, 0x1f ;  /* 0x00001fff2e027589 */ /* 0x000ea200000e0000 */
[----:B------:R-:W-:Y:S01]  /*0900*/  NOP ;  /* 0x0000000000007918 */ /* 0x000fe20000000000 */
[----:B--2---:R-:W-:-:S13]  /*0910*/  ISETP.NE.AND P0, PT, R2, 0x3, PT ;  /* 0x000000030200780c */ /* 0x004fda0003f05270 */
[----:B------:R-:W-:Y:S05]  /*0920*/  @P0 BRA `(.L_x_12) ;  /* 0x0000000000300947 */ /* 0x000fea0003800000 */
[----:B-1----:R-:W1:Y:S01]  /*0930*/  S2UR UR4, SR_CgaCtaId ;  /* 0x00000000000479c3 */ /* 0x002e620000008800 */
[----:B------:R-:W-:Y:S01]  /*0940*/  UMOV UR6, 0x400 ;  /* 0x0000040000067882 */ /* 0x000fe20000000000 */
[----:B------:R-:W-:Y:S01]  /*0950*/  UMOV UR5, 0x20 ;  /* 0x0000002000057882 */ /* 0x000fe20000000000 */
[----:B------:R-:W-:Y:S01]  /*0960*/  ELECT P0, URZ, PT ;  /* 0x0000000000ff782f */ /* 0x000fe20003800000 */
[----:B-1----:R-:W-:Y:S02]  /*0970*/  ULEA UR6, UR4, UR6, 0x18 ;  /* 0x0000000604067291 */ /* 0x002fe4000f8ec0ff */
[----:B------:R-:W-:-:S04]  /*0980*/  UIADD3 UR4, UPT, UPT, -UR5, 0x100000, URZ ;  /* 0x0010000005047890 */ /* 0x000fc8000fffe1ff */
[----:B------:R-:W-:Y:S02]  /*0990*/  USHF.L.U32 UR5, UR4, 0xb, URZ ;  /* 0x0000000b04057899 */ /* 0x000fe400080006ff */
[----:B------:R-:W-:Y:S01]  /*09a0*/  USHF.L.U32 UR4, UR4, 0x1, URZ ;  /* 0x0000000104047899 */ /* 0x000fe200080006ff */
[----:B------:R-:W1:Y:S11]  /*09b0*/  FENCE.VIEW.ASYNC.S ;  /* 0x00000000000073c6 */ /* 0x000e760000000000 */
[----:B-1----:R2:W1:Y:S01]  /*09c0*/  SYNCS.EXCH.64 URZ, [UR6+0xc0], UR4 ;  /* 0x0000c00406ff75b2 */ /* 0x0024620008000100 */
[----:B------:R2:W1:Y:S02]  /*09d0*/  SYNCS.EXCH.64 URZ, [UR6+0xc8], UR4 ;  /* 0x0000c80406ff75b2 */ /* 0x0004640008000100 */
[----:B--2---:R-:W-:Y:S01]  /*09e0*/  NOP ;  /* 0x0000000000007918 */ /* 0x004fe20000000000 */
.L_x_12:
[----:B------:R-:W2:Y:S01]  /*09f0*/  SHFL.IDX PT, R2, R46, RZ, 0x1f ;  /* 0x00001fff2e027589 */ /* 0x000ea200000e0000 */
[----:B------:R-:W-:Y:S01]  /*0a00*/  NOP ;  /* 0x0000000000007918 */ /* 0x000fe20000000000 */
[----:B--2---:R-:W-:-:S13]  /*0a10*/  ISETP.NE.AND P0, PT, R2, 0x4, PT ;  /* 0x000000040200780c */ /* 0x004fda0003f05270 */
[----:B------:R-:W-:Y:S05]  /*0a20*/  @P0 BRA `(.L_x_13) ;  /* 0x00000000004c0947 */ /* 0x000fea0003800000 */
[----:B-1----:R-:W1:Y:S01]  /*0a30*/  S2UR UR6, SR_CgaCtaId ;  /* 0x00000000000679c3 */ /* 0x002e620000008800 */
[----:B------:R-:W-:Y:S01]  /*0a40*/  UMOV UR4, 0x720 ;  /* 0x0000072000047882 */ /* 0x000fe20000000000 */
[----:B------:R-:W-:Y:S01]  /*0a50*/  UMOV UR5, 0x400 ;  /* 0x0000040000057882 */ /* 0x000fe20000000000 */
[----:B------:R-:W-:Y:S01]  /*0a60*/  USEL UR4, UR4, 0x620, UP3 ;  /* 0x0000062004047887 */ /* 0x000fe20009800000 */
[----:B------:R-:W-:Y:S01]  /*0a70*/  UMOV UR8, 0x1 ;  /* 0x0000000100087882 */ /* 0x000fe20000000000 */
[----:B------:R-:W-:Y:S01]  /*0a80*/  ELECT P0, URZ, PT ;  /* 0x0000000000ff782f */ /* 0x000fe20003800000 */
[----:B------:R-:W-:-:S04]  /*0a90*/  UIADD3 UR8, UPT, UPT, -UR8, 0x100000, URZ ;  /* 0x0010000008087890 */ /* 0x000fc8000fffe1ff */
[----:B------:R-:W-:Y:S02]  /*0aa0*/  USHF.L.U32 UR9, UR8, 0xb, URZ ;  /* 0x0000000b08097899 */ /* 0x000fe400080006ff */
[----:B------:R-:W-:Y:S02]  /*0ab0*/  USHF.L.U32 UR8, UR8, 0x1, URZ ;  /* 0x0000000108087899 */ /* 0x000fe400080006ff */
[----:B-1----:R-:W-:Y:S02]  /*0ac0*/  ULEA UR6, UR6, UR5, 0x18 ;  /* 0x0000000506067291 */ /* 0x002fe4000f8ec0ff */
[----:B------:R-:W-:-:S04]  /*0ad0*/  UIADD3 UR4, UPT, UPT, -UR4, 0x100000, URZ ;  /* 0x0010000004047890 */ /* 0x000fc8000fffe1ff */
[----:B------:R-:W-:Y:S02]  /*0ae0*/  USHF.L.U32 UR5, UR4, 0xb, URZ ;  /* 0x0000000b04057899 */ /* 0x000fe400080006ff */
[----:B------:R-:W-:Y:S01]  /*0af0*/  USHF.L.U32 UR4, UR4, 0x1, URZ ;  /* 0x0000000104047899 */ /* 0x000fe200080006ff */
[----:B------:R-:W1:Y:S03]  /*0b00*/  FENCE.VIEW.ASYNC.S ;  /* 0x00000000000073c6 */ /* 0x000e660000000000 */
[----:B-1----:R2:W1:Y:S08]  /*0b10*/  SYNCS.EXCH.64 URZ, [UR6+0xd0], UR8 ;  /* 0x0000d00806ff75b2 */ /* 0x0024700008000100 */
[----:B------:R2:W1:Y:S01]  /*0b20*/  SYNCS.EXCH.64 URZ, [UR6+0xe0], UR4 ;  /* 0x0000e00406ff75b2 */ /* 0x0004620008000100 */
[----:B------:R2:W1:Y:S01]  /*0b30*/  SYNCS.EXCH.64 URZ, [UR6+0xd8], UR8 ;  /* 0x0000d80806ff75b2 */ /* 0x0004620008000100 */
[----:B------:R2:W1:Y:S02]  /*0b40*/  SYNCS.EXCH.64 URZ, [UR6+0xe8], UR4 ;  /* 0x0000e80406ff75b2 */ /* 0x0004640008000100 */
[----:B--2---:R-:W-:Y:S01]  /*0b50*/  NOP ;  /* 0x0000000000007918 */ /* 0x004fe20000000000 */
.L_x_13:
[----:B------:R-:W2:Y:S01]  /*0b60*/  SHFL.IDX PT, R2, R46, RZ, 0x1f ;  /* 0x00001fff2e027589 */ /* 0x000ea200000e0000 */
[----:B------:R-:W-:Y:S01]  /*0b70*/  NOP ;  /* 0x0000000000007918 */ /* 0x000fe20000000000 */
[----:B--2---:R-:W-:-:S13]  /*0b80*/  ISETP.NE.AND P0, PT, R2, 0x5, PT ;  /* 0x000000050200780c */ /* 0x004fda0003f05270 */
[----:B------:R-:W-:Y:S05]  /*0b90*/  @P0 BRA `(.L_x_14) ;  /* 0x0000000000580947 */ /* 0x000fea0003800000 */
[----:B-1----:R-:W1:Y:S01]  /*0ba0*/  S2UR UR4, SR_CgaCtaId ;  /* 0x00000000000479c3 */ /* 0x002e620000008800 */
        /* <DEDUP_REMOVED lines=19> */
[----:B------:R2:W1:Y:S02]  /*0ce0*/  SYNCS.EXCH.64 URZ, [UR4+0x128], UR6 ;  /* 0x0001280604ff75b2 */ /* 0x0004640008000100 */
[----:B--2---:R-:W-:Y:S01]  /*0cf0*/  NOP ;  /* 0x0000000000007918 */ /* 0x004fe20000000000 */
.L_x_14:
[----:B------:R-:W2:Y:S01]  /*0d00*/  SHFL.IDX PT, R2, R46, RZ, 0x1f ;  /* 0x00001fff2e027589 */ /* 0x000ea200000e0000 */
[----:B------:R-:W-:Y:S01]  /*0d10*/  NOP ;  /* 0x0000000000007918 */ /* 0x000fe20000000000 */
[----:B--2---:R-:W-:-:S13]  /*0d20*/  ISETP.NE.AND P0, PT, R2, 0x3, PT ;  /* 0x000000030200780c */ /* 0x004fda0003f05270 */
[----:B------:R-:W-:Y:S05]  /*0d30*/  @P0 BRA `(.L_x_15) ;  /* 0x0000000000380947 */ /* 0x000fea0003800000 */
[----:B------:R-:W2:Y:S01]  /*0d40*/  S2UR UR5, SR_CgaCtaId ;  /* 0x00000000000579c3 */ /* 0x000ea20000008800 */
[----:B-1----:R-:W-:Y:S01]  /*0d50*/  UMOV UR4, 0x400 ;  /* 0x0000040000047882 */ /* 0x002fe20000000000 */
[----:B------:R-:W-:Y:S01]  /*0d60*/  UMOV UR6, 0x20 ;  /* 0x0000002000067882 */ /* 0x000fe20000000000 */
[----:B------:R-:W-:Y:S01]  /*0d70*/  ELECT P0, URZ, PT ;  /* 0x0000000000ff782f */ /* 0x000fe20003800000 */
[----:B------:R-:W-:-:S04]  /*0d80*/  UIADD3 UR6, UPT, UPT, -UR6, 0x100000, URZ ;  /* 0x0010000006067890 */ /* 0x000fc8000fffe1ff */
[----:B------:R-:W-:Y:S02]  /*0d90*/  USHF.L.U32 UR7, UR6, 0xb, URZ ;  /* 0x0000000b06077899 */ /* 0x000fe400080006ff */
[----:B------:R-:W-:Y:S02]  /*0da0*/  USHF.L.U32 UR6, UR6, 0x1, URZ ;  /* 0x0000000106067899 */ /* 0x000fe400080006ff */
[----:B--2---:R-:W-:Y:S01]  /*0db0*/  ULEA UR4, UR5, UR4, 0x18 ;  /* 0x0000000405047291 */ /* 0x004fe2000f8ec0ff */
[----:B------:R-:W1:Y:S11]  /*0dc0*/  FENCE.VIEW.ASYNC.S ;  /* 0x00000000000073c6 */ /* 0x000e760000000000 */
[----:B-1----:R2:W1:Y:S01]  /*0dd0*/  SYNCS.EXCH.64 URZ, [UR4+0x130], UR6 ;  /* 0x0001300604ff75b2 */ /* 0x0024620008000100 */
[----:B------:R2:W1:Y:S01]  /*0de0*/  SYNCS.EXCH.64 URZ, [UR4+0x140], UR6 ;  /* 0x0001400604ff75b2 */ /* 0x0004620008000100 */
[----:B------:R2:W1:Y:S01]  /*0df0*/  SYNCS.EXCH.64 URZ, [UR4+0x138], UR6 ;  /* 0x0001380604ff75b2 */ /* 0x0004620008000100 */
[----:B------:R2:W1:Y:S02]  /*0e00*/  SYNCS.EXCH.64 URZ, [UR4+0x148], UR6 ;  /* 0x0001480604ff75b2 */ /* 0x0004640008000100 */
[----:B--2---:R-:W-:Y:S01]  /*0e10*/  NOP ;  /* 0x0000000000007918 */ /* 0x004fe20000000000 */
.L_x_15:
[----:B-1----:R-:W1:Y:S01]  /*0e20*/  LDCU UR4, c[0x0][0x36c] ;  /* 0x00006d80ff0477ac */ /* 0x002e620008000800 */
[----:B------:R-:W-:Y:S01]  /*0e30*/  ISETP.NE.OR P3, PT, R0, 0x2, !P3 ;  /* 0x000000020000780c */ /* 0x000fe20005f65670 */
[----:B------:R-:W-:Y:S01]  /*0e40*/  NOP ;  /* 0x0000000000007918 */ /* 0x000fe20000000000 */
[----:B------:R-:W-:Y:S01]  /*0e50*/  LOP3.LUT R0, R57, 0x1f, RZ, 0xc0, !PT ;  /* 0x0000001f39007812 */ /* 0x000fe200078ec0ff */
[----:B------:R-:W-:Y:S02]  /*0e60*/  UISETP.NE.AND UP4, UPT, UR17, URZ, UPT ;  /* 0x000000ff1100728c */ /* 0x000fe4000bf85270 */
[----:B-1----:R-:W-:-:S09]  /*0e70*/  UISETP.EQ.U32.AND UP5, UPT, UR4, 0x1, UPT ;  /* 0x000000010400788c */ /* 0x002fd2000bfa2070 */
[----:B------:R-:W-:Y:S05]  /*0e80*/  BRA.U !UP5, `(.L_x_16) ;  /* 0x000000010d087547 */ /* 0x000fea000b800000 */
[----:B---34-:R-:W-:Y:S01]  /*0e90*/  UCGABAR_ARV ;  /* 0x00000000000079c7 */ /* 0x018fe20008000000 */
[----:B------:R-:W-:Y:S05]  /*0ea0*/  BRA `(.L_x_17) ;  /* 0x0000000000047947 */ /* 0x000fea0003800000 */
.L_x_16:
[----:B---34-:R-:W-:Y:S01]  /*0eb0*/  NOP ;  /* 0x0000000000007918 */ /* 0x018fe20000000000 */
.L_x_17:
[----:B------:R-:W1:Y:S01]  /*0ec0*/  S2UR UR8, SR_CTAID.X ;  /* 0x00000000000879c3 */ /* 0x000e620000002500 */
[----:B------:R-:W-:-:S05]  /*0ed0*/  CS2R.32 R48, SR_CgaSize ;  /* 0x0000000000307805 */ /* 0x000fca0000008a00 */
[----:B------:R-:W-:-:S05]  /*0ee0*/  IMAD R48, R48, -0xa0, RZ ;  /* 0xffffff6030307824 */ /* 0x000fca00078e02ff */
[----:B------:R-:W-:-:S14]  /*0ef0*/  R2UR UR5, R48 ;  /* 0x00000000300572ca */ /* 0x000fdc00000e0000 */
[----:B------:R-:W2:Y:S01]  /*0f00*/  LDCU UR5, c[0x0][UR5+0x2b0] ;  /* 0x00005600050577ac */ /* 0x000ea20008000800 */
[----:B------:R-:W-:-:S05]  /*0f10*/  CS2R.32 R48, SR_CgaSize ;  /* 0x0000000000307805 */ /* 0x000fca0000008a00 */
[----:B------:R-:W-:-:S05]  /*0f20*/  IMAD R48, R48, -0xa0, RZ ;  /* 0xffffff6030307824 */ /* 0x000fca00078e02ff */
[----:B------:R-:W-:-:S14]  /*0f30*/  R2UR UR4, R48 ;  /* 0x00000000300472ca */ /* 0x000fdc00000e0000 */
[----:B------:R-:W3:Y:S01]  /*0f40*/  LDCU UR4, c[0x0][UR4+0x2b4] ;  /* 0x00005680040477ac */ /* 0x000ee20008000800 */
[----:B------:R-:W4:Y:S01]  /*0f50*/  S2UR UR7, SR_CTAID.Y ;  /* 0x00000000000779c3 */ /* 0x000f220000002600 */
[----:B------:R-:W-:-:S05]  /*0f60*/  CS2R.32 R48, SR_CgaSize ;  /* 0x0000000000307805 */ /* 0x000fca0000008a00 */
[----:B------:R-:W-:-:S05]  /*0f70*/  IMAD R48, R48, -0xa0, RZ ;  /* 0xffffff6030307824 */ /* 0x000fca00078e02ff */
[----:B------:R-:W-:-:S14]  /*0f80*/  R2UR UR9, R48 ;  /* 0x00000000300972ca */ /* 0x000fdc00000e0000 */
[----:B------:R-:W3:Y:S01]  /*0f90*/  LDCU UR9, c[0x0][UR9+0x2a0] ;  /* 0x00005400090977ac */ /* 0x000ee20008000800 */
[----:B------:R-:W-:-:S05]  /*0fa0*/  CS2R.32 R48, SR_CgaSize ;  /* 0x0000000000307805 */ /* 0x000fca0000008a00 */
[----:B------:R-:W-:-:S05]  /*0fb0*/  IMAD R48, R48, -0xa0, RZ ;  /* 0xffffff6030307824 */ /* 0x000fca00078e02ff */
[----:B------:R-:W-:-:S14]  /*0fc0*/  R2UR UR10, R48 ;  /* 0x00000000300a72ca */ /* 0x000fdc00000e0000 */
[----:B------:R-:W3:Y:S01]  /*0fd0*/  LDCU UR10, c[0x0][UR10+0x2a4] ;  /* 0x000054800a0a77ac */ /* 0x000ee20008000800 */
[----:B------:R-:W3:Y:S01]  /*0fe0*/  S2UR UR11, SR_CgaCtaId ;  /* 0x00000000000b79c3 */ /* 0x000ee20000008800 */
[----:B------:R-:W3:Y:S01]  /*0ff0*/  LDCU UR21, c[0x0][0xb24] ;  /* 0x00016480ff1577ac */ /* 0x000ee20008000800 */
[----:B------:R-:W3:Y:S01]  /*1000*/  LDCU UR42, c[0x0][0xb24] ;  /* 0x00016480ff2a77ac */ /* 0x000ee20008000800 */
[----:B-1----:R-:W-:-:S05]  /*1010*/  I2FP.F32.U32 R3, UR8 ;  /* 0x0000000800037c45 */ /* 0x002fca0008201000 */
[----:B------:R-:W1:Y:S01]  /*1020*/  S2UR UR36, SR_CTAID.Z ;  /* 0x00000000002479c3 */ /* 0x000e620000002700 */
[----:B------:R-:W1:Y:S01]  /*1030*/  LDCU UR27, c[0x0][0xb30] ;  /* 0x00016600ff1b77ac */ /* 0x000e620008000800 */
[----:B--2---:R-:W-:Y:S01]  /*1040*/  FMUL R3, R3, UR5 ;  /* 0x0000000503037c20 */ /* 0x004fe20008400000 */
[----:B------:R-:W-:Y:S01]  /*1050*/  UMOV UR16, UR8 ;  /* 0x0000000800107c82 */ /* 0x000fe20008000000 */
[----:B----4-:R-:W-:Y:S01]  /*1060*/  I2FP.F32.U32 R2, UR7 ;  /* 0x0000000700027c45 */ /* 0x010fe20008201000 */
[----:B------:R-:W-:-:S03]  /*1070*/  UMOV UR20, UR7 ;  /* 0x0000000700147c82 */ /* 0x000fc60008000000 */
[----:B------:R-:W2:Y:S01]  /*1080*/  F2I.U32.TRUNC.NTZ R3, R3 ;  /* 0x0000000300037305 */ /* 0x000ea2000020f000 */
[----:B---3--:R-:W-:Y:S01]  /*1090*/  UISETP.GE.AND UP2, UPT, UR21, 0x1, UPT ;  /* 0x000000011500788c */ /* 0x008fe2000bf46270 */
[----:B------:R-:W-:Y:S01]  /*10a0*/  FMUL R2, R2, UR4 ;  /* 0x0000000402027c20 */ /* 0x000fe20008400000 */
[----:B------:R-:W-:-:S05]  /*10b0*/  USHF.L.U32 UR28, UR11, 0x9, URZ ;  /* 0x000000090b1c7899 */ /* 0x000fca00080006ff */
[----:B------:R-:W3:Y:S01]  /*10c0*/  F2I.U32.TRUNC.NTZ R2, R2 ;  /* 0x0000000200027305 */ /* 0x000ee2000020f000 */
[----:B--2---:R-:W-:Y:S02]  /*10d0*/  R2UR UR4, R3 ;  /* 0x00000000030472ca */ /* 0x004fe400000e0000 */
[----:B---3--:R-:W-:Y:S02]  /*10e0*/  R2UR UR6, R2 ;  /* 0x00000000020672ca */ /* 0x008fe400000e0000 */
[----:B------:R-:W-:-:S09]  /*10f0*/  PRMT R2, RZ, 0x7610, R2 ;  /* 0x00007610ff027816 */ /* 0x000fd20000000002 */
[----:B------:R-:W-:-:S04]  /*1100*/  UIADD3 UR5, UPT, UPT, -UR4, URZ, URZ ;  /* 0x000000ff04057290 */ /* 0x000fc8000fffe1ff */
[----:B------:R-:W-:Y:S02]  /*1110*/  UIMAD UR5, UR9, UR5, UR8 ;  /* 0x00000005090572a4 */ /* 0x000fe4000f8e0208 */
[----:B------:R-:W-:-:S04]  /*1120*/  UIADD3 UR4, UPT, UPT, -UR6, URZ, URZ ;  /* 0x000000ff06047290 */ /* 0x000fc8000fffe1ff */
[----:B------:R-:W-:Y:S01]  /*1130*/  IMAD.U32 R48, RZ, RZ, UR5 ;  /* 0x00000005ff307e24 */ /* 0x000fe2000f8e00ff */
[----:B------:R-:W-:-:S06]  /*1140*/  UIMAD UR4, UR10, UR4, UR7 ;  /* 0x000000040a0472a4 */ /* 0x000fcc000f8e0207 */
[----:B------:R-:W-:Y:S01]  /*1150*/  IMAD.U32 R47, RZ, RZ, UR4 ;  /* 0x00000004ff2f7e24 */ /* 0x000fe2000f8e00ff */
[----:B-1----:R-:W-:Y:S06]  /*1160*/  BRA.U UP4, `(.L_x_18) ;  /* 0x0000000104807547 */ /* 0x002fec000b800000 */
[----:B------:R-:W-:Y:S02]  /*1170*/  R2UR UR9, R47 ;  /* 0x000000002f0972ca */ /* 0x000fe400000e0000 */
[----:B------:R-:W-:-:S11]  /*1180*/  R2UR UR8, R48 ;  /* 0x00000000300872ca */ /* 0x000fd600000e0000 */
[----:B------:R-:W-:Y:S02]  /*1190*/  UISETP.NE.AND UP0, UPT, UR9, 0x1, UPT ;  /* 0x000000010900788c */ /* 0x000fe4000bf05270 */
[----:B------:R-:W-:Y:S02]  /*11a0*/  UISETP.NE.AND UP1, UPT, UR9, 0x2, UPT ;  /* 0x000000020900788c */ /* 0x000fe4000bf25270 */
[----:B------:R-:W-:Y:S02]  /*11b0*/  USEL UR5, URZ, 0x2, UP0 ;  /* 0x00000002ff057887 */ /* 0x000fe40008000000 */
[----:B------:R-:W-:Y:S02]  /*11c0*/  UISETP.NE.AND UP0, UPT, UR9, 0x3, UPT ;  /* 0x000000030900788c */ /* 0x000fe4000bf05270 */
[----:B------:R-:W-:Y:S02]  /*11d0*/  USEL UR4, URZ, 0x4, UP1 ;  /* 0x00000004ff047887 */ /* 0x000fe40008800000 */
[----:B------:R-:W-:-:S02]  /*11e0*/  UISETP.NE.AND UP1, UPT, UR9, 0x4, UPT ;  /* 0x000000040900788c */ /* 0x000fc4000bf25270 */
[----:B------:R-:W-:Y:S02]  /*11f0*/  USEL UR7, URZ, 0x8, UP0 ;  /* 0x00000008ff077887 */ /* 0x000fe40008000000 */
[----:B------:R-:W-:Y:S02]  /*1200*/  UISETP.NE.AND UP0, UPT, UR9, 0x5, UPT ;  /* 0x000000050900788c */ /* 0x000fe4000bf05270 */
[----:B------:R-:W-:Y:S02]  /*1210*/  USEL UR6, URZ, 0x10, UP1 ;  /* 0x00000010ff067887 */ /* 0x000fe40008800000 */
[----:B------:R-:W-:Y:S02]  /*1220*/  UISETP.NE.AND UP1, UPT, UR9, 0x6, UPT ;  /* 0x000000060900788c */ /* 0x000fe4000bf25270 */
[----:B------:R-:W-:Y:S02]  /*1230*/  USEL UR11, URZ, 0x20, UP0 ;  /* 0x00000020ff0b7887 */ /* 0x000fe40008000000 */
[----:B------:R-:W-:-:S02]  /*1240*/  UISETP.NE.AND UP0, UPT, UR9, 0x7, UPT ;  /* 0x000000070900788c */ /* 0x000fc4000bf05270 */
[----:B------:R-:W-:Y:S02]  /*1250*/  USEL UR12, URZ, 0x40, UP1 ;  /* 0x00000040ff0c7887 */ /* 0x000fe40008800000 */
[----:B------:R-:W-:Y:S02]  /*1260*/  UISETP.NE.AND UP1, UPT, UR9, URZ, UPT ;  /* 0x000000ff0900728c */ /* 0x000fe4000bf25270 */
[----:B------:R-:W-:Y:S02]  /*1270*/  USEL UR13, URZ, 0x80, UP0 ;  /* 0x00000080ff0d7887 */ /* 0x000fe40008000000 */
[----:B------:R-:W-:Y:S02]  /*1280*/  UISETP.NE.AND UP0, UPT, UR8, URZ, UPT ;  /* 0x000000ff0800728c */ /* 0x000fe4000bf05270 */
[----:B------:R-:W-:Y:S02]  /*1290*/  UISETP.EQ.OR UP1, UPT, UR8, URZ, !UP1 ;  /* 0x000000ff0800728c */ /* 0x000fe4000cf22670 */
[----:B------:R-:W-:-:S02]  /*12a0*/  USEL UR9, UR5, 0x2, UP0 ;  /* 0x0000000205097887 */ /* 0x000fc40008000000 */
[----:B------:R-:W-:Y:S02]  /*12b0*/  USEL UR4, UR4, 0x4, UP0 ;  /* 0x0000000404047887 */ /* 0x000fe40008000000 */
[----:B------:R-:W-:Y:S02]  /*12c0*/  USEL UR5, URZ, 0x1, !UP1 ;  /* 0x00000001ff057887 */ /* 0x000fe4000c800000 */
[----:B------:R-:W-:Y:S02]  /*12d0*/  USEL UR10, UR7, 0x8, UP0 ;  /* 0x00000008070a7887 */ /* 0x000fe40008000000 */
[----:B------:R-:W-:Y:S02]  /*12e0*/  USEL UR8, UR6, 0x10, UP0 ;  /* 0x0000001006087887 */ /* 0x000fe40008000000 */
[----:B------:R-:W-:Y:S02]  /*12f0*/  UIADD3 UR4, UPT, UPT, UR4, UR9, UR5 ;  /* 0x0000000904047290 */ /* 0x000fe4000fffe005 */
[----:B------:R-:W-:-:S02]  /*1300*/  USEL UR7, UR11, 0x20, UP0 ;  /* 0x000000200b077887 */ /* 0x000fc40008000000 */
[----:B------:R-:W-:Y:S02]  /*1310*/  USEL UR6, UR12, 0x40, UP0 ;  /* 0x000000400c067887 */ /* 0x000fe40008000000 */
[----:B------:R-:W-:Y:S02]  /*1320*/  UIADD3 UR4, UPT, UPT, UR8, UR10, UR4 ;  /* 0x0000000a08047290 */ /* 0x000fe4000fffe004 */
[----:B------:R-:W-:Y:S02]  /*1330*/  USEL UR5, UR13, 0x80, UP0 ;  /* 0x000000800d057887 */ /* 0x000fe40008000000 */
[----:B------:R-:W-:-:S04]  /*1340*/  UIADD3 UR4, UPT, UPT, UR6, UR7, UR4 ;  /* 0x0000000706047290 */ /* 0x000fc8000fffe004 */
[----:B------:R-:W-:-:S06]  /*1350*/  UIADD3 UR4, UPT, UPT, UR4, UR5, URZ ;  /* 0x0000000504047290 */ /* 0x000fcc000fffe0ff */
[----:B------:R-:W-:Y:S02]  /*1360*/  IMAD.U32 R2, RZ, RZ, UR4 ;  /* 0x00000004ff027e24 */ /* 0x000fe4000f8e00ff */
.L_x_18:
[----:B------:R-:W-:Y:S05]  /*1370*/  BRA.U !UP2, `(.L_x_19) ;  /* 0x000000010ad47547 */ /* 0x000fea000b800000 */
[----:B------:R-:W1:Y:S01]  /*1380*/  LDCU.128 UR12, c[0x0][0xb10] ;  /* 0x00016200ff0c77ac */ /* 0x000e620008000c00 */
[----:B------:R-:W2:Y:S01]  /*1390*/  LDCU UR6, c[0x0][0x370] ;  /* 0x00006e00ff0677ac */ /* 0x000ea20008000800 */
[----:B------:R-:W3:Y:S01]  /*13a0*/  LDCU UR5, c[0x0][0x374] ;  /* 0x00006e80ff0577ac */ /* 0x000ee20008000800 */
[----:B------:R-:W4:Y:S01]  /*13b0*/  LDCU UR26, c[0x0][0xb0c] ;  /* 0x00016180ff1a77ac */ /* 0x000f220008000800 */
[----:B------:R-:W4:Y:S01]  /*13c0*/  LDCU UR4, c[0x0][0xb20] ;  /* 0x00016400ff0477ac */ /* 0x000f220008000800 */
[----:B------:R-:W4:Y:S01]  /*13d0*/  LDCU.64 UR8, c[0x0][0xb28] ;  /* 0x00016500ff0877ac */ /* 0x000f220008000a00 */
[----:B-1----:R-:W-:Y:S02]  /*13e0*/  UISETP.NE.AND UP0, UPT, UR14, 0x1, UPT ;  /* 0x000000010e00788c */ /* 0x002fe4000bf05270 */
[----:B---3--:R-:W-:Y:S02]  /*13f0*/  UIMAD.WIDE.U32 UR10, UR5, UR15, URZ ;  /* 0x0000000f050a72a5 */ /* 0x008fe4000f8e00ff */
[----:B--2---:R-:W-:-:S02]  /*1400*/  UIMAD.WIDE.U32 UR22, UR6, UR12, URZ ;  /* 0x0000000c061672a5 */ /* 0x004fc4000f8e00ff */
[----:B----4-:R-:W-:Y:S02]  /*1410*/  UISETP.NE.AND UP1, UPT, UR26, 0x1, UPT ;  /* 0x000000011a00788c */ /* 0x010fe4000bf25270 */
[----:B------:R-:W-:Y:S01]  /*1420*/  UISETP.NE.AND UP2, UPT, UR21, 0x1, UPT ;  /* 0x000000011500788c */ /* 0x000fe2000bf45270 */
[----:B------:R-:W-:Y:S02]  /*1430*/  UMOV UR10, UR11 ;  /* 0x0000000b000a7c82 */ /* 0x000fe40008000000 */
[----:B------:R-:W-:Y:S01]  /*1440*/  UMOV UR22, UR23 ;  /* 0x0000001700167c82 */ /* 0x000fe20008000000 */
[----:B------:R-:W-:Y:S02]  /*1450*/  @UP0 USHF.R.U32.HI UR5, URZ, UR4, UR10 ;  /* 0x00000004ff050299 */ /* 0x000fe4000801160a */
[----:B------:R-:W-:Y:S02]  /*1460*/  UIMAD.WIDE.U32 UR24, UR20, UR15, URZ ;  /* 0x0000000f141872a5 */ /* 0x000fe4000f8e00ff */
[----:B------:R-:W-:-:S02]  /*1470*/  UIMAD.WIDE.U32 UR10, UR5, UR8, URZ ;  /* 0x00000008050a72a5 */ /* 0x000fc4000f8e00ff */
[----:B------:R-:W-:Y:S02]  /*1480*/  @UP1 USHF.R.U32.HI UR6, URZ, UR13, UR22 ;  /* 0x0000000dff061299 */ /* 0x000fe40008011616 */
[----:B------:R-:W-:Y:S02]  /*1490*/  UIMAD.WIDE.U32 UR18, UR16, UR12, URZ ;  /* 0x0000000c101272a5 */ /* 0x000fe4000f8e00ff */
[----:B------:R-:W-:Y:S01]  /*14a0*/  UIMAD.WIDE.U32 UR22, UR6, UR8, URZ ;  /* 0x00000008061672a5 */ /* 0x000fe2000f8e00ff */
[----:B------:R-:W-:Y:S01]  /*14b0*/  UMOV UR24, UR25 ;  /* 0x0000001900187c82 */ /* 0x000fe20008000000 */
[----:B------:R-:W-:Y:S01]  /*14c0*/  UMOV UR10, UR11 ;  /* 0x0000000b000a7c82 */ /* 0x000fe20008000000 */
[----:B------:R-:W-:Y:S02]  /*14d0*/  USHF.R.U32.HI UR24, URZ, UR4, UR24 ;  /* 0x00000004ff187299 */ /* 0x000fe40008011618 */
[----:B------:R-:W-:Y:S02]  /*14e0*/  @UP2 USHF.R.U32.HI UR5, URZ, UR9, UR10 ;  /* 0x00000009ff052299 */ /* 0x000fe4000801160a */
[----:B------:R-:W-:Y:S01]  /*14f0*/  UMOV UR7, UR23 ;  /* 0x0000001700077c82 */ /* 0x000fe20008000000 */
[----:B------:R-:W-:Y:S01]  /*1500*/  UMOV UR18, UR19 ;  /* 0x0000001300127c82 */ /* 0x000fe20008000000 */
[----:B------:R-:W-:-:S02]  /*1510*/  @UP2 USHF.R.U32.HI UR6, URZ, UR9, UR7 ;  /* 0x00000009ff062299 */ /* 0x000fc40008011607 */
[----:B------:R-:W-:Y:S02]  /*1520*/  USHF.R.U32.HI UR18, URZ, UR13, UR18 ;  /* 0x0000000dff127299 */ /* 0x000fe40008011612 */
[----:B------:R-:W-:Y:S02]  /*1530*/  USEL UR4, UR20, UR24, !UP0 ;  /* 0x0000001814047287 */ /* 0x000fe4000c000000 */
[----:B------:R-:W-:Y:S02]  /*1540*/  UIMAD UR7, UR5, UR21, URZ ;  /* 0x00000015050772a4 */ /* 0x000fe4000f8e02ff */
[----:B------:R-:W-:Y:S02]  /*1550*/  USEL UR5, UR16, UR18, !UP1 ;  /* 0x0000001210057287 */ /* 0x000fe4000c800000 */
[----:B------:R-:W-:Y:S02]  /*1560*/  UIMAD UR12, UR6, UR21, URZ ;  /* 0x00000015060c72a4 */ /* 0x000fe4000f8e02ff */
[----:B------:R-:W-:-:S02]  /*1570*/  UISETP.GE.AND UP0, UPT, UR4, UR7, UPT ;  /* 0x000000070400728c */ /* 0x000fc4000bf06270 */
[----:B------:R-:W-:Y:S02]  /*1580*/  UIMAD.WIDE.U32 UR10, UR4, UR8, URZ ;  /* 0x00000008040a72a5 */ /* 0x000fe4000f8e00ff */
[----:B------:R-:W-:Y:S02]  /*1590*/  UISETP.GE.OR UP0, UPT, UR5, UR12, UP0 ;  /* 0x0000000c0500728c */ /* 0x000fe40008706670 */
[----:B------:R-:W-:Y:S02]  /*15a0*/  UIMAD.WIDE.U32 UR12, UR5, UR8, URZ ;  /* 0x00000008050c72a5 */ /* 0x000fe4000f8e00ff */
[----:B------:R-:W-:Y:S01]  /*15b0*/  UIADD3 UR10, UPT, UPT, -UR4, URZ, URZ ;  /* 0x000000ff040a7290 */ /* 0x000fe2000fffe1ff */
[----:B------:R-:W-:Y:S01]  /*15c0*/  UMOV UR8, UR11 ;  /* 0x0000000b00087c82 */ /* 0x000fe20008000000 */
[----:B------:R-:W-:Y:S02]  /*15d0*/  UIADD3 UR11, UPT, UPT, -UR5, URZ, URZ ;  /* 0x000000ff050b7290 */ /* 0x000fe4000fffe1ff */
[----:B------:R-:W-:-:S03]  /*15e0*/  USHF.R.U32.HI UR8, URZ, UR9, UR8 ;  /* 0x00000009ff087299 */ /* 0x000fc60008011608 */
[----:B------:R-:W-:Y:S01]  /*15f0*/  @!UP0 UMOV UR7, UR13 ;  /* 0x0000000d00078c82 */ /* 0x000fe20008000000 */
[----:B------:R-:W-:Y:S02]  /*1600*/  UIMAD UR20, UR14, UR10, UR20 ;  /* 0x0000000a0e1472a4 */ /* 0x000fe4000f8e0214 */
[----:B------:R-:W-:Y:S02]  /*1610*/  USEL UR8, UR4, UR8, !UP2 ;  /* 0x0000000804087287 */ /* 0x000fe4000d000000 */
[----:B------:R-:W-:Y:S02]  /*1620*/  @!UP0 USHF.R.U32.HI UR7, URZ, UR9, UR7 ;  /* 0x00000009ff078299 */ /* 0x000fe40008011607 */
[----:B------:R-:W-:Y:S02]  /*1630*/  UIADD3 UR9, UPT, UPT, -UR8, URZ, URZ ;  /* 0x000000ff08097290 */ /* 0x000fe4000fffe1ff */
[----:B------:R-:W-:Y:S02]  /*1640*/  @!UP0 USEL UR7, UR5, UR7, !UP2 ;  /* 0x0000000705078287 */ /* 0x000fe4000d000000 */
[----:B------:R-:W-:-:S02]  /*1650*/  UIMAD UR9, UR21, UR9, UR4 ;  /* 0x00000009150972a4 */ /* 0x000fc4000f8e0204 */
[----:B------:R-:W-:Y:S02]  /*1660*/  @!UP0 UIADD3 UR8, UPT, UPT, UR8, -UR7, URZ ;  /* 0x8000000708088290 */ /* 0x000fe4000fffe0ff */
[----:B------:R-:W-:Y:S02]  /*1670*/  @!UP0 UIMAD UR6, UR9, UR6, UR7 ;  /* 0x00000006090682a4 */ /* 0x000fe4000f8e0207 */
[----:B------:R-:W-:Y:S02]  /*1680*/  @!UP0 UIMAD UR4, UR8, UR21, UR5 ;  /* 0x00000015080482a4 */ /* 0x000fe4000f8e0205 */
[----:B------:R-:W-:Y:S02]  /*1690*/  UIMAD UR16, UR26, UR11, UR16 ;  /* 0x0000000b1a1072a4 */ /* 0x000fe4000f8e0210 */
[----:B------:R-:W-:Y:S01]  /*16a0*/  UIMAD UR20, UR4, UR14, UR20 ;  /* 0x0000000e041472a4 */ /* 0x000fe2000f8e0214 */
[----:B------:R-:W-:Y:S02]  /*16b0*/  @!UP0 UMOV UR5, UR6 ;  /* 0x0000000600058c82 */ /* 0x000fe40008000000 */
[----:B------:R-:W-:-:S12]  /*16c0*/  UIMAD UR16, UR5, UR26, UR16 ;  /* 0x0000001a051072a4 */ /* 0x000fd8000f8e0210 */
.L_x_19:
[----:B------:R-:W-:Y:S02]  /*16d0*/  UISETP.NE.AND UP1, UPT, UR27, 0x1, UPT ;  /* 0x000000011b00788c */ /* 0x000fe4000bf25270 */
[----:B------:R-:W-:Y:S02]  /*16e0*/  UISETP.NE.AND UP0, UPT, UR17, 0x2, UPT ;  /* 0x000000021100788c */ /* 0x000fe4000bf05270 */
[----:B------:R-:W-:-:S05]  /*16f0*/  ULOP3.LUT UR28, UR28, 0xe00, URZ, 0xc0, !UPT ;  /* 0x00000e001c1c7892 */ /* 0x000fca000f8ec0ff */
[----:B------:R-:W-:Y:S07]  /*1700*/  BRA.U UP1, `(.L_x_20) ;  /* 0x0000000101447547 */ /* 0x000fee000b800000 */
[----:B------:R-:W1:Y:S01]  /*1710*/  LDCU.128 UR8, c[0x0][0xb10] ;  /* 0x00016200ff0877ac */ /* 0x000e620008000c00 */
[----:B------:R-:W2:Y:S01]  /*1720*/  LDCU UR12, c[0x0][0xb0c] ;  /* 0x00016180ff0c77ac */ /* 0x000ea20008000800 */
[----:B------:R-:W3:Y:S01]  /*1730*/  LDCU UR13, c[0x0][0xb20] ;  /* 0x00016400ff0d77ac */ /* 0x000ee20008000800 */
[----:B-1----:R-:W-:Y:S02]  /*1740*/  UIMAD.WIDE.U32 UR6, UR16, UR8, URZ ;  /* 0x00000008100672a5 */ /* 0x002fe4000f8e00ff */
[----:B------:R-:W-:Y:S02]  /*1750*/  UIMAD.WIDE.U32 UR4, UR20, UR11, URZ ;  /* 0x0000000b140472a5 */ /* 0x000fe4000f8e00ff */
[----:B--2---:R-:W-:Y:S02]  /*1760*/  UISETP.NE.AND UP2, UPT, UR12, 0x1, UPT ;  /* 0x000000010c00788c */ /* 0x004fe4000bf45270 */
[----:B------:R-:W-:Y:S01]  /*1770*/  UISETP.NE.AND UP1, UPT, UR10, 0x1, UPT ;  /* 0x000000010a00788c */ /* 0x000fe2000bf25270 */
[----:B------:R-:W-:-:S02]  /*1780*/  UMOV UR6, UR7 ;  /* 0x0000000700067c82 */ /* 0x000fc40008000000 */
[----:B------:R-:W-:Y:S01]  /*1790*/  UMOV UR4, UR5 ;  /* 0x0000000500047c82 */ /* 0x000fe20008000000 */
[----:B------:R-:W-:Y:S02]  /*17a0*/  USHF.R.U32.HI UR6, URZ, UR9, UR6 ;  /* 0x00000009ff067299 */ /* 0x000fe40008011606 */
[----:B---3--:R-:W-:Y:S02]  /*17b0*/  USHF.R.U32.HI UR4, URZ, UR13, UR4 ;  /* 0x0000000dff047299 */ /* 0x008fe40008011604 */
[----:B------:R-:W-:Y:S02]  /*17c0*/  USEL UR5, UR16, UR6, !UP2 ;  /* 0x0000000610057287 */ /* 0x000fe4000d000000 */
[----:B------:R-:W-:-:S04]  /*17d0*/  USEL UR4, UR20, UR4, !UP1 ;  /* 0x0000000414047287 */ /* 0x000fc8000c800000 */
[----:B------:R-:W-:Y:S02]  /*17e0*/  UIADD3 UR6, UPT, UPT, UR5, -UR4, URZ ;  /* 0x8000000405067290 */ /* 0x000fe4000fffe0ff */
[----:B------:R-:W-:Y:S02]  /*17f0*/  UIADD3 UR4, UPT, UPT, -UR5, UR4, URZ ;  /* 0x0000000405047290 */ /* 0x000fe4000fffe1ff */
[----:B------:R-:W-:Y:S02]  /*1800*/  UIMAD UR20, UR6, UR10, UR20 ;  /* 0x0000000a061472a4 */ /* 0x000fe4000f8e0214 */
[----:B------:R-:W-:-:S12]  /*1810*/  UIMAD UR16, UR4, UR12, UR16 ;  /* 0x0000000c041072a4 */ /* 0x000fd8000f8e0210 */
.L_x_20:
[----:B------:R-:W-:Y:S05]  /*1820*/  BRA.U !UP5, `(.L_x_21) ;  /* 0x000000010d0c7547 */ /* 0x000fea000b800000 */
[----:B------:R-:W-:Y:S01]  /*1830*/  UCGABAR_WAIT ;  /* 0x0000000000007dc7 */ /* 0x000fe20008000000 */
[----:B------:R-:W-:Y:S01]  /*1840*/  CCTL.IVALL ;  /* 0x00000000ff00798f */ /* 0x000fe20002000000 */
[----:B------:R-:W-:Y:S05]  /*1850*/  BRA `(.L_x_22) ;  /* 0x0000000000047947 */ /* 0x000fea0003800000 */
.L_x_21:
[----:B------:R-:W-:Y:S06]  /*1860*/  BAR.SYNC.DEFER_BLOCKING 0x0 ;  /* 0x0000000000007b1d */ /* 0x000fec0000010000 */
.L_x_22:
[----:B------:R-:W-:Y:S05]  /*1870*/  BRA.U UP0, `(.L_x_23) ;  /* 0x0000001500547547 */ /* 0x000fea000b800000 */
[----:B------:R-:W1:Y:S01]  /*1880*/  LDCU UR6, c[0x0][0x38c] ;  /* 0x00007180ff0677ac */ /* 0x000e620008000800 */
[----:B------:R-:W2:Y:S01]  /*1890*/  S2UR UR8, SR_CgaCtaId ;  /* 0x00000000000879c3 */ /* 0x000ea20000008800 */
[----:B------:R-:W-:Y:S01]  /*18a0*/  PLOP3.LUT P1, PT, PT, PT, UP3, 0x80, 0x8 ;  /* 0x000000000008781c */ /* 0x000fe20003f2f038 */
[----:B------:R-:W-:Y:S01]  /*18b0*/  IMAD.MOV.U32 R12, RZ, RZ, 0x1 ;  /* 0x00000001ff0c7424 */ /* 0x000fe200078e00ff */
[----:B------:R-:W-:Y:S01]  /*18c0*/  UMOV UR7, 0x400 ;  /* 0x0000040000077882 */ /* 0x000fe20000000000 */
[----:B------:R-:W-:Y:S01]  /*18d0*/  UISETP.NE.AND UP1, UPT, UR17, URZ, UPT ;  /* 0x000000ff1100728c */ /* 0x000fe2000bf25270 */
[----:B------:R-:W-:Y:S02]  /*18e0*/  ISETP.EQ.OR P2, PT, R0, RZ, P3 ;  /* 0x000000ff0000720c */ /* 0x000fe40001f42670 */
[----:B------:R-:W-:Y:S02]  /*18f0*/  CS2R R10, SRZ ;  /* 0x00000000000a7805 */ /* 0x000fe4000001ff00 */
[----:B------:R-:W-:Y:S01]  /*1900*/  PLOP3.LUT P1, PT, P1, PT, PT, 0x8, 0x80 ;  /* 0x000000000080781c */ /* 0x000fe20000f2e170 */
[----:B------:R-:W-:Y:S01]  /*1910*/  IMAD.MOV.U32 R9, RZ, RZ, RZ ;  /* 0x000000ffff097224 */ /* 0x000fe200078e00ff */
[----:B------:R-:W3:Y:S01]  /*1920*/  LDCU UR40, c[0x0][0x370] ;  /* 0x00006e00ff2877ac */ /* 0x000ee20008000800 */
[----:B------:R-:W-:Y:S01]  /*1930*/  IMAD.MOV.U32 R8, RZ, RZ, 0x1 ;  /* 0x00000001ff087424 */ /* 0x000fe200078e00ff */
[----:B------:R-:W4:Y:S01]  /*1940*/  LDCU.64 UR26, c[0x0][0x348] ;  /* 0x00006900ff1a77ac */ /* 0x000f220008000a00 */
[----:B-1----:R-:W-:-:S02]  /*1950*/  UIADD3 UR5, UPT, UPT, UR6, 0x3f, URZ ;  /* 0x0000003f06057890 */ /* 0x002fc4000fffe0ff */
[----:B------:R-:W-:Y:S02]  /*1960*/  USHF.R.U32.HI UR45, URZ, 0x6, UR28 ;  /* 0x00000006ff2d7899 */ /* 0x000fe4000801161c */
[----:B------:R-:W-:Y:S02]  /*1970*/  USHF.R.S32.HI UR4, URZ, 0x1f, UR5 ;  /* 0x0000001fff047899 */ /* 0x000fe40008011405 */
[----:B------:R-:W-:Y:S02]  /*1980*/  UIADD3 UR46, UPT, UPT, UR6, 0x7e, URZ ;  /* 0x0000007e062e7890 */ /* 0x000fe4000fffe0ff */
[----:B------:R-:W-:Y:S02]  /*1990*/  ULEA.HI UR4, UR4, UR5, URZ, 0x6 ;  /* 0x0000000504047291 */ /* 0x000fe4000f8f30ff */
[----:B------:R-:W-:Y:S02]  /*19a0*/  UIADD3 UR5, UPT, UPT, UR6, -0x1, URZ ;  /* 0xffffffff06057890 */ /* 0x000fe4000fffe0ff */
[----:B------:R-:W-:-:S02]  /*19b0*/  USHF.R.S32.HI UR43, URZ, 0x6, UR4 ;  /* 0x00000006ff2b7899 */ /* 0x000fc40008011404 */
[----:B------:R-:W-:Y:S02]  /*19c0*/  UISETP.GE.U32.AND UP2, UPT, UR5, -0x7f, UPT ;  /* 0xffffff810500788c */ /* 0x000fe4000bf46070 */
[----:B------:R-:W-:Y:S02]  /*19d0*/  UISETP.LT.U32.AND UP0, UPT, UR43, 0x8, UPT ;  /* 0x000000082b00788c */ /* 0x000fe4000bf01070 */
[----:B--2---:R-:W-:Y:S02]  /*19e0*/  ULEA UR7, UR8, UR7, 0x18 ;  /* 0x0000000708077291 */ /* 0x004fe4000f8ec0ff */
[----:B------:R-:W-:Y:S02]  /*19f0*/  USEL UR41, UR43, 0x8, UP0 ;  /* 0x000000082b297887 */ /* 0x000fe40008000000 */
[----:B------:R-:W-:Y:S02]  /*1a00*/  ULEA UR29, UR28, UR7, 0x1 ;  /* 0x000000071c1d7291 */ /* 0x000fe4000f8e08ff */
[----:B------:R-:W-:-:S02]  /*1a10*/  UIADD3 UR21, UPT, UPT, UR41, -0x1, URZ ;  /* 0xffffffff29157890 */ /* 0x000fc4000fffe0ff */
[----:B------:R-:W-:Y:S01]  /*1a20*/  @UP2 UIADD3 UR21, UPT, UPT, UR41, URZ, URZ ;  /* 0x000000ff29152290 */ /* 0x000fe2000fffe0ff */
[----:B------:R-:W1:Y:S01]  /*1a30*/  LDCU UR39, c[0x0][0x374] ;  /* 0x00006e80ff2777ac */ /* 0x000e620008000800 */
[----:B------:R-:W-:Y:S02]  /*1a40*/  USEL UR24, UR48, 0x2, UP1 ;  /* 0x0000000230187887 */ /* 0x000fe40008800000 */
[----:B------:R-:W-:Y:S02]  /*1a50*/  UIADD3 UR29, UPT, UPT, UR29, 0x4400, URZ ;  /* 0x000044001d1d7890 */ /* 0x000fe4000fffe0ff */
[----:B------:R-:W-:Y:S02]  /*1a60*/  UIADD3 UR44, UPT, UPT, UR43, -UR41, URZ ;  /* 0x800000292b2c7290 */ /* 0x000fe4000fffe0ff */
[----:B------:R-:W-:Y:S01]  /*1a70*/  UIADD3 UR21, UPT, UPT, UR21, 0x1, URZ ;  /* 0x0000000115157890 */ /* 0x000fe2000fffe0ff */
[----:B---34-:R-:W-:-:S11]  /*1a80*/  UMOV UR5, URZ ;  /* 0x000000ff00057c82 */ /* 0x018fd60008000000 */
.L_x_43:
[----:B------:R-:W2:Y:S02]  /*1a90*/  S2UR UR4, SR_CgaCtaId ;  /* 0x00000000000479c3 */ /* 0x000ea40000008800 */
[----:B--2---:R-:W-:-:S09]  /*1aa0*/  UISETP.NE.AND UP0, UPT, UR4, URZ, UPT ;  /* 0x000000ff0400728c */ /* 0x004fd2000bf05270 */
[----:B------:R-:W-:Y:S05]  /*1ab0*/  BRA.U UP0, `(.L_x_24) ;  /* 0x0000000100287547 */ /* 0x000fea000b800000 */
[----:B------:R-:W-:Y:S02]  /*1ac0*/  LEA R0, R9, UR7, 0x3 ;  /* 0x0000000709007c11 */ /* 0x000fe4000f8e18ff */
[----:B------:R-:W-:-:S04]  /*1ad0*/  SHF.L.U32 R2, R8, 0x1f, RZ ;  /* 0x0000001f08027819 */ /* 0x000fc800000006ff */
[----:B------:R-:W2:Y:S02]  /*1ae0*/  SYNCS.PHASECHK.TRANS64.TRYWAIT P0, [R0+URZ+0x140], R2 ;  /* 0x00014002000075a7 */ /* 0x000ea400080011ff */
[----:B--2---:R-:W-:Y:S05]  /*1af0*/  @!P0 BRA `(.L_x_25) ;  /* 0x0000006c00c08947 */ /* 0x004fea0003800000 */
.L_x_143:
[----:B------:R-:W-:Y:S01]  /*1b00*/  VIADD R9, R9, 0x1 ;  /* 0x0000000109097836 */ /* 0x000fe20000000000 */
[----:B------:R2:W-:Y:S04]  /*1b10*/  SYNCS.ARRIVE.TRANS64.A1T0 RZ, [R0+URZ+0x130], RZ ;  /* 0x000130ff00ff79a7 */ /* 0x0005e800081000ff */
[----:B------:R-:W-:-:S04]  /*1b20*/  ISETP.NE.AND P0, PT, R9, 0x2, PT ;  /* 0x000000020900780c */ /* 0x000fc80003f05270 */
[----:B------:R-:W-:Y:S02]  /*1b30*/  SEL R9, R9, RZ, P0 ;  /* 0x000000ff09097207 */ /* 0x000fe40000000000 */
[----:B--2---:R-:W-:-:S04]  /*1b40*/  SEL R0, RZ, 0x1, P0 ;  /* 0x00000001ff007807 */ /* 0x004fc80000000000 */
[----:B------:R-:W-:-:S07]  /*1b50*/  LOP3.LUT R8, R8, R0, RZ, 0x3c, !PT ;  /* 0x0000000008087212 */ /* 0x000fce00078e3cff */
.L_x_24:
[----:B------:R-:W-:Y:S01]  /*1b60*/  ULEA UR4, UR5, UR7, 0x3 ;  /* 0x0000000705047291 */ /* 0x000fe2000f8e18ff */
[----:B------:R-:W-:Y:S01]  /*1b70*/  SHF.L.U32 R0, R12, 0x1f, RZ ;  /* 0x0000001f0c007819 */ /* 0x000fe200000006ff */
[----:B------:R-:W-:Y:S02]  /*1b80*/  UISETP.GE.U32.AND UP0, UPT, UR46, 0x7f, UPT ;  /* 0x0000007f2e00788c */ /* 0x000fe4000bf06070 */
[----:B------:R-:W-:Y:S02]  /*1b90*/  USHF.L.U32 UR11, UR20, 0x7, URZ ;  /* 0x00000007140b7899 */ /* 0x000fe400080006ff */
[----:B------:R-:W-:Y:S01]  /*1ba0*/  ULEA UR35, UR16, UR45, 0x6 ;  /* 0x0000002d10237291 */ /* 0x000fe2000f8e30ff */
[----:B------:R-:W-:Y:S02]  /*1bb0*/  UMOV UR13, URZ ;  /* 0x000000ff000d7c82 */ /* 0x000fe40008000000 */
[----:B------:R2:W3:Y:S02]  /*1bc0*/  SYNCS.PHASECHK.TRANS64.TRYWAIT P0, [UR4+0x40], R0 ;  /* 0x00004000ff0075a7 */ /* 0x0004e40008001104 */
[----:B------:R-:W-:Y:S07]  /*1bd0*/  BRA.U !UP0, `(.L_x_26) ;  /* 0x0000000108c07547 */ /* 0x000fee000b800000 */
[----:B------:R-:W-:Y:S01]  /*1be0*/  UMOV UR6, URZ ;  /* 0x000000ff00067c82 */ /* 0x000fe20008000000 */
[----:B------:R-:W-:-:S05]  /*1bf0*/  UMOV UR4, UR5 ;  /* 0x0000000500047c82 */ /* 0x000fca0008000000 */
.L_x_32:
[----:B------:R-:W-:Y:S01]  /*1c00*/  ULEA UR33, UR4, UR7, 0x3 ;  /* 0x0000000704217291 */ /* 0x000fe2000f8e18ff */
[----:B---3--:R-:W-:Y:S01]  /*1c10*/  @!P3 MOV R2, 0x6000 ;  /* 0x000060000002b802 */ /* 0x008fe20000000f00 */
[----:B-1-3--:R-:W-:Y:S10]  /*1c20*/  @P0 BRA `(.L_x_27) ;  /* 0x00000000000c0947 */ /* 0x00aff40003800000 */
[----:B------:R-:W-:-:S04]  /*1c30*/  SHF.L.U32 R3, R12, 0x1f, RZ ;  /* 0x0000001f0c037819 */ /* 0x000fc800000006ff */
[----:B------:R-:W3:Y:S02]  /*1c40*/  SYNCS.PHASECHK.TRANS64.TRYWAIT P0, [UR33+0x40], R3 ;  /* 0x00004003ff0075a7 */ /* 0x000ee40008001121 */
[----:B---3--:R-:W-:Y:S05]  /*1c50*/  @!P0 BRA `(.L_x_28) ;  /* 0x0000006c007c8947 */ /* 0x008fea0003800000 */
.L_x_27:
[----:B------:R3:W-:Y:S01]  /*1c60*/  @!P3 SYNCS.ARRIVE.TRANS64 RZ, [UR33], R2 ;  /* 0x00000002ffffb9a7 */ /* 0x0007e20008000021 */
[----:B------:R-:W-:-:S04]  /*1c70*/  ULOP3.LUT UR5, UR24, 0x2, URZ, 0xfc, !UPT ;  /* 0x0000000218057892 */ /* 0x000fc8000f8efcff */
[----:B------:R-:W-:-:S09]  /*1c80*/  UISETP.NE.AND UP0, UPT, UR5, 0x2, UPT ;  /* 0x000000020500788c */ /* 0x000fd2000bf05270 */
[----:B------:R-:W-:Y:S05]  /*1c90*/  BRA.U UP0, `(.L_x_29) ;  /* 0x0000000100047547 */ /* 0x000fea000b800000 */
[----:B-1----:R-:W-:Y:S05]  /*1ca0*/  BPT.TRAP 0x1 ;  /* 0x000000040000795c */ /* 0x002fea0000300000 */
.L_x_29:
[----:B------:R-:W-:Y:S04]  /*1cb0*/  BSSY.RECONVERGENT B0, `(.L_x_30) ;  /* 0x0000003000007945 */ /* 0x000fe80003800200 */
[----:B------:R-:W-:Y:S05]  /*1cc0*/  @P2 BRA `(.L_x_31) ;  /* 0x0000000000042947 */ /* 0x000fea0003800000 */
[----:B-1----:R-:W-:Y:S05]  /*1cd0*/  BPT.TRAP 0x1 ;  /* 0x000000040000795c */ /* 0x002fea0000300000 */
.L_x_31:
[----:B-1----:R-:W-:Y:S05]  /*1ce0*/  BSYNC.RECONVERGENT B0 ;  /* 0x0000000000007941 */ /* 0x002fea0003800200 */
.L_x_30:
[----:B------:R-:W-:Y:S02]  /*1cf0*/  UIADD3 UR5, UPT, UPT, UR4, 0x1, URZ ;  /* 0x0000000104057890 */ /* 0x000fe4000fffe0ff */
[----:B------:R-:W-:Y:S02]  /*1d00*/  UIADD3 UR16, UP1, UPT, UR26, 0x80, URZ ;  /* 0x000000801a107890 */ /* 0x000fe4000ff3e0ff */
[----:B------:R-:W-:Y:S02]  /*1d10*/  UISETP.NE.AND UP0, UPT, UR5, 0x8, UPT ;  /* 0x000000080500788c */ /* 0x000fe4000bf05270 */
[----:B------:R-:W-:Y:S02]  /*1d20*/  USHF.L.U32 UR34, UR6, 0x6, URZ ;  /* 0x0000000606227899 */ /* 0x000fe400080006ff */
[----:B------:R-:W-:Y:S02]  /*1d30*/  USEL UR9, URZ, 0x1, UP0 ;  /* 0x00000001ff097887 */ /* 0x000fe40008000000 */
[----:B------:R-:W-:-:S02]  /*1d40*/  USEL UR5, UR5, URZ, UP0 ;  /* 0x000000ff05057287 */ /* 0x000fc40008000000 */
[----:B------:R-:W-:Y:S02]  /*1d50*/  UIADD3 UR14, UP0, UPT, UR26, 0x180, URZ ;  /* 0x000001801a0e7890 */ /* 0x000fe4000ff1e0ff */
[----:B------:R-:W-:Y:S01]  /*1d60*/  ULEA UR8, UR5, UR7, 0x3 ;  /* 0x0000000705087291 */ /* 0x000fe2000f8e18ff */
[----:B------:R-:W-:Y:S01]  /*1d70*/  LOP3.LUT R12, R12, UR9, RZ, 0x3c, !PT ;  /* 0x000000090c0c7c12 */ /* 0x000fe2000f8e3cff */
[----:B------:R-:W-:Y:S02]  /*1d80*/  ULEA UR9, UR4, UR28, 0xc ;  /* 0x0000001c04097291 */ /* 0x000fe4000f8e60ff */
[----:B------:R-:W-:Y:S01]  /*1d90*/  UIADD3.X UR17, UPT, UPT, URZ, UR27, URZ, UP1, !UPT ;  /* 0x0000001bff117290 */ /* 0x000fe20008ffe4ff */
[----:B--2---:R-:W-:Y:S01]  /*1da0*/  SHF.L.U32 R0, R12, 0x1f, RZ ;  /* 0x0000001f0c007819 */ /* 0x004fe200000006ff */
[----:B------:R-:W-:Y:S02]  /*1db0*/  ULEA UR9, UR9, UR7, 0x1 ;  /* 0x0000000709097291 */ /* 0x000fe4000f8e08ff */
[----:B------:R-:W-:Y:S01]  /*1dc0*/  UIADD3.X UR15, UPT, UPT, URZ, UR27, URZ, UP0, !UPT ;  /* 0x0000001bff0f7290 */ /* 0x000fe200087fe4ff */
[----:B------:R4:W1:Y:S01]  /*1dd0*/  SYNCS.PHASECHK.TRANS64.TRYWAIT P0, [UR8+0x40], R0 ;  /* 0x00004000ff0075a7 */ /* 0x0008620008001108 */
[----:B------:R-:W-:-:S02]  /*1de0*/  ULEA UR8, UR4, UR7, 0xe ;  /* 0x0000000704087291 */ /* 0x000fc4000f8e70ff */
[----:B------:R-:W-:Y:S02]  /*1df0*/  UIADD3 UR32, UPT, UPT, UR9, 0x4400, URZ ;  /* 0x0000440009207890 */ /* 0x000fe4000fffe0ff */
[----:B------:R-:W-:Y:S01]  /*1e00*/  UIADD3 UR8, UPT, UPT, UR8, 0x14400, URZ ;  /* 0x0001440008087890 */ /* 0x000fe2000fffe0ff */
[----:B------:R-:W-:Y:S01]  /*1e10*/  UMOV UR13, 0xff0000 ;  /* 0x00ff0000000d7882 */ /* 0x000fe20000000000 */
[----:B------:R-:W-:Y:S01]  /*1e20*/  UMOV UR18, 0x0 ;  /* 0x0000000000127882 */ /* 0x000fe20000000000 */
[----:B------:R-:W-:Y:S01]  /*1e30*/  UMOV UR19, 0x10000000 ;  /* 0x1000000000137882 */ /* 0x000fe20000000000 */
[----:B------:R-:W-:Y:S01]  /*1e40*/  UMOV UR12, UR36 ;  /* 0x00000024000c7c82 */ /* 0x000fe20008000000 */
[----:B------:R-:W-:Y:S01]  /*1e50*/  UMOV UR9, UR33 ;  /* 0x0000002100097c82 */ /* 0x000fe20008000000 */
[----:B------:R-:W-:Y:S01]  /*1e60*/  UMOV UR10, UR34 ;  /* 0x00000022000a7c82 */ /* 0x000fe20008000000 */
[----:B------:R2:W-:Y:S01]  /*1e70*/  UTMALDG.3D.MULTICAST [UR32], [UR16], UR13, desc[UR18] ;  /* 0x00001220100073b4 */ /* 0x0005e2000801180d */
[----:B------:R-:W-:Y:S01]  /*1e80*/  UIADD3 UR6, UPT, UPT, UR6, 0x1, URZ ;  /* 0x0000000106067890 */ /* 0x000fe2000fffe0ff */
[----:B------:R-:W-:-:S03]  /*1e90*/  UMOV UR4, UR5 ;  /* 0x0000000500047c82 */ /* 0x000fc60008000000 */
[----:B------:R-:W-:Y:S01]  /*1ea0*/  UISETP.NE.AND UP0, UPT, UR6, UR21, UPT ;  /* 0x000000150600728c */ /* 0x000fe2000bf05270 */
[----:B------:R4:W-:Y:S01]  /*1eb0*/  UTMALDG.3D [UR8], [UR14], desc[UR18] ;  /* 0x000012080e0075b4 */ /* 0x0009e20008011000 */
[----:B--2---:R-:W-:-:S07]  /*1ec0*/  UMOV UR13, UR21 ;  /* 0x00000015000d7c82 */ /* 0x004fce0008000000 */
[----:B----4-:R-:W-:Y:S05]  /*1ed0*/  BRA.U UP0, `(.L_x_32) ;  /* 0xfffffffd00487547 */ /* 0x010fea000b83ffff */
.L_x_26:
[----:B------:R-:W-:Y:S01]  /*1ee0*/  ULEA UR4, UR5, UR7, 0x3 ;  /* 0x0000000705047291 */ /* 0x000fe2000f8e18ff */
[----:B--2---:R-:W-:Y:S01]  /*1ef0*/  SHF.L.U32 R0, R12, 0x1f, RZ ;  /* 0x0000001f0c007819 */ /* 0x004fe200000006ff */
[----:B------:R-:W-:Y:S01]  /*1f00*/  @!P1 SYNCS.ARRIVE.TRANS64.A1T0 RZ, [UR7+0xc8], RZ ;  /* 0x0000c8ffffff99a7 */ /* 0x000fe20008100007 */
[----:B------:R-:W-:-:S06]  /*1f10*/  UISETP.GT.AND UP0, UPT, UR43, UR41, UPT ;  /* 0x000000292b00728c */ /* 0x000fcc000bf04270 */
[----:B-1-3--:R1:W2:Y:S03]  /*1f20*/  SYNCS.PHASECHK.TRANS64.TRYWAIT P0, [UR4+0x40], R0 ;  /* 0x00004000ff0075a7 */ /* 0x00a2a60008001104 */
[----:B------:R-:W-:Y:S05]  /*1f30*/  BRA.U !UP0, `(.L_x_33) ;  /* 0x0000000108bc7547 */ /* 0x000fea000b800000 */
[----:B------:R-:W-:Y:S01]  /*1f40*/  UIADD3 UR25, UPT, UPT, UR44, UR13, URZ ;  /* 0x0000000d2c197290 */ /* 0x000fe2000fffe0ff */
[----:B------:R-:W-:-:S11]  /*1f50*/  UMOV UR4, UR5 ;  /* 0x0000000500047c82 */ /* 0x000fd60008000000 */
.L_x_39:
[----:B------:R-:W-:Y:S01]  /*1f60*/  ULEA UR17, UR4, UR7, 0x3 ;  /* 0x0000000704117291 */ /* 0x000fe2000f8e18ff */
[----:B--2---:R-:W-:Y:S01]  /*1f70*/  @!P3 MOV R2, 0x6000 ;  /* 0x000060000002b802 */ /* 0x004fe20000000f00 */
[----:B--2-4-:R-:W-:Y:S10]  /*1f80*/  @P0 BRA `(.L_x_34) ;  /* 0x00000000000c0947 */ /* 0x014ff40003800000 */
[----:B------:R-:W-:-:S04]  /*1f90*/  SHF.L.U32 R3, R12, 0x1f, RZ ;  /* 0x0000001f0c037819 */ /* 0x000fc800000006ff */
[----:B------:R-:W2:Y:S02]  /*1fa0*/  SYNCS.PHASECHK.TRANS64.TRYWAIT P0, [UR17+0x40], R3 ;  /* 0x00004003ff0075a7 */ /* 0x000ea40008001111 */
[----:B--2---:R-:W-:Y:S05]  /*1fb0*/  @!P0 BRA `(.L_x_35) ;  /* 0x0000006800bc8947 */ /* 0x004fea0003800000 */
.L_x_34:
[----:B------:R2:W-:Y:S01]  /*1fc0*/  @!P3 SYNCS.ARRIVE.TRANS64 RZ, [UR17], R2 ;  /* 0x00000002ffffb9a7 */ /* 0x0005e20008000011 */
[----:B------:R-:W-:-:S04]  /*1fd0*/  ULOP3.LUT UR5, UR24, 0x2, URZ, 0xfc, !UPT ;  /* 0x0000000218057892 */ /* 0x000fc8000f8efcff */
[----:B------:R-:W-:-:S09]  /*1fe0*/  UISETP.NE.AND UP0, UPT, UR5, 0x2, UPT ;  /* 0x000000020500788c */ /* 0x000fd2000bf05270 */
[----:B------:R-:W-:Y:S05]  /*1ff0*/  BRA.U UP0, `(.L_x_36) ;  /* 0x0000000100047547 */ /* 0x000fea000b800000 */
[----:B------:R-:W-:Y:S05]  /*2000*/  BPT.TRAP 0x1 ;  /* 0x000000040000795c */ /* 0x000fea0000300000 */
.L_x_36:
[----:B------:R-:W-:Y:S04]  /*2010*/  BSSY.RECONVERGENT B0, `(.L_x_37) ;  /* 0x0000003000007945 */ /* 0x000fe80003800200 */
[----:B------:R-:W-:Y:S05]  /*2020*/  @P2 BRA `(.L_x_38) ;  /* 0x0000000000042947 */ /* 0x000fea0003800000 */
[----:B------:R-:W-:Y:S05]  /*2030*/  BPT.TRAP 0x1 ;  /* 0x000000040000795c */ /* 0x000fea0000300000 */
.L_x_38:
[----:B------:R-:W-:Y:S05]  /*2040*/  BSYNC.RECONVERGENT B0 ;  /* 0x0000000000007941 */ /* 0x000fea0003800200 */
.L_x_37:
[----:B------:R-:W-:Y:S02]  /*2050*/  UIADD3 UR5, UPT, UPT, UR4, 0x1, URZ ;  /* 0x0000000104057890 */ /* 0x000fe4000fffe0ff */
[----:B------:R-:W-:Y:S02]  /*2060*/  UIADD3 UR14, UP1, UPT, UR26, 0x80, URZ ;  /* 0x000000801a0e7890 */ /* 0x000fe4000ff3e0ff */
[----:B------:R-:W-:Y:S02]  /*2070*/  UISETP.NE.AND UP0, UPT, UR5, 0x8, UPT ;  /* 0x000000080500788c */ /* 0x000fe4000bf05270 */
[----:B------:R-:W-:Y:S02]  /*2080*/  USHF.L.U32 UR18, UR13, 0x6, URZ ;  /* 0x000000060d127899 */ /* 0x000fe400080006ff */
[----:B------:R-:W-:Y:S02]  /*2090*/  USEL UR8, URZ, 0x1, UP0 ;  /* 0x00000001ff087887 */ /* 0x000fe40008000000 */
[----:B------:R-:W-:-:S02]  /*20a0*/  USEL UR5, UR5, URZ, UP0 ;  /* 0x000000ff05057287 */ /* 0x000fc40008000000 */
[----:B------:R-:W-:Y:S02]  /*20b0*/  UIADD3 UR22, UP0, UPT, UR26, 0x180, URZ ;  /* 0x000001801a167890 */ /* 0x000fe4000ff1e0ff */
[----:B------:R-:W-:Y:S01]  /*20c0*/  LOP3.LUT R12, R12, UR8, RZ, 0x3c, !PT ;  /* 0x000000080c0c7c12 */ /* 0x000fe2000f8e3cff */
[----:B------:R-:W-:Y:S02]  /*20d0*/  ULEA UR6, UR5, UR7, 0x3 ;  /* 0x0000000705067291 */ /* 0x000fe4000f8e18ff */
[----:B------:R-:W-:Y:S01]  /*20e0*/  ULEA UR8, UR4, UR7, 0xe ;  /* 0x0000000704087291 */ /* 0x000fe2000f8e70ff */
[----:B-1----:R-:W-:Y:S01]  /*20f0*/  SHF.L.U32 R0, R12, 0x1f, RZ ;  /* 0x0000001f0c007819 */ /* 0x002fe200000006ff */
[----:B------:R-:W-:Y:S02]  /*2100*/  ULEA UR16, UR4, UR29, 0xd ;  /* 0x0000001d04107291 */ /* 0x000fe4000f8e68ff */
[----:B------:R-:W-:Y:S02]  /*2110*/  UIADD3.X UR15, UPT, UPT, URZ, UR27, URZ, UP1, !UPT ;  /* 0x0000001bff0f7290 */ /* 0x000fe40008ffe4ff */
[----:B------:R-:W-:Y:S01]  /*2120*/  UIADD3 UR8, UPT, UPT, UR8, 0x14400, URZ ;  /* 0x0001440008087890 */ /* 0x000fe2000fffe0ff */
[----:B------:R3:W4:Y:S01]  /*2130*/  SYNCS.PHASECHK.TRANS64.TRYWAIT P0, [UR6+0x40], R0 ;  /* 0x00004000ff0075a7 */ /* 0x0007220008001106 */
[----:B------:R-:W-:Y:S01]  /*2140*/  UIADD3.X UR23, UPT, UPT, URZ, UR27, URZ, UP0, !UPT ;  /* 0x0000001bff177290 */ /* 0x000fe200087fe4ff */
[----:B------:R-:W-:Y:S01]  /*2150*/  UMOV UR6, 0xff0000 ;  /* 0x00ff000000067882 */ /* 0x000fe20000000000 */
[----:B------:R-:W-:Y:S01]  /*2160*/  UMOV UR30, 0x0 ;  /* 0x00000000001e7882 */ /* 0x000fe20000000000 */
[----:B------:R-:W-:Y:S01]  /*2170*/  UMOV UR31, 0x10000000 ;  /* 0x10000000001f7882 */ /* 0x000fe20000000000 */
[----:B------:R-:W-:Y:S01]  /*2180*/  UMOV UR19, UR35 ;  /* 0x0000002300137c82 */ /* 0x000fe20008000000 */
[----:B------:R-:W-:Y:S01]  /*2190*/  UMOV UR20, UR36 ;  /* 0x0000002400147c82 */ /* 0x000fe20008000000 */
[----:B------:R-:W-:Y:S01]  /*21a0*/  UMOV UR12, UR36 ;  /* 0x00000024000c7c82 */ /* 0x000fe20008000000 */
[----:B------:R-:W-:Y:S01]  /*21b0*/  UMOV UR9, UR17 ;  /* 0x0000001100097c82 */ /* 0x000fe20008000000 */
[----:B------:R-:W-:Y:S01]  /*21c0*/  UMOV UR10, UR18 ;  /* 0x00000012000a7c82 */ /* 0x000fe20008000000 */
[----:B------:R3:W-:Y:S01]  /*21d0*/  UTMALDG.3D.MULTICAST [UR16], [UR14], UR6, desc[UR30] ;  /* 0x00001e100e0073b4 */ /* 0x0007e20008011806 */
[----:B------:R-:W-:Y:S01]  /*21e0*/  UIADD3 UR13, UPT, UPT, UR13, 0x1, URZ ;  /* 0x000000010d0d7890 */ /* 0x000fe2000fffe0ff */
[----:B------:R-:W-:-:S03]  /*21f0*/  UMOV UR4, UR5 ;  /* 0x0000000500047c82 */ /* 0x000fc60008000000 */
[----:B------:R-:W-:Y:S01]  /*2200*/  UISETP.NE.AND UP0, UPT, UR13, UR25, UPT ;  /* 0x000000190d00728c */ /* 0x000fe2000bf05270 */
[----:B------:R3:W-:Y:S08]  /*2210*/  UTMALDG.3D [UR8], [UR22], desc[UR30] ;  /* 0x00001e08160075b4 */ /* 0x0007f00008011000 */
[----:B---3--:R-:W-:Y:S05]  /*2220*/  BRA.U UP0, `(.L_x_39) ;  /* 0xfffffffd004c7547 */ /* 0x008fea000b83ffff */
.L_x_33:
[C---:B------:R-:W-:Y:S01]  /*2230*/  LEA R3, R11.reuse, UR7, 0x3 ;  /* 0x000000070b037c11 */ /* 0x040fe2000f8e18ff */
[----:B------:R-:W-:Y:S01]  /*2240*/  NOP ;  /* 0x0000000000007918 */ /* 0x000fe20000000000 */
[----:B-1----:R-:W-:Y:S02]  /*2250*/  SHF.L.U32 R0, R10, 0x1f, RZ ;  /* 0x0000001f0a007819 */ /* 0x002fe400000006ff */
[----:B------:R-:W-:Y:S02]  /*2260*/  LEA R4, R11, UR7, 0x4 ;  /* 0x000000070b047c11 */ /* 0x000fe4000f8e20ff */
[----:B--2-4-:R-:W1:Y:S02]  /*2270*/  SYNCS.PHASECHK.TRANS64.TRYWAIT P0, [R3+URZ+0xd0], R0 ;  /* 0x0000d000030075a7 */ /* 0x014e6400080011ff */
[----:B-1----:R-:W-:Y:S05]  /*2280*/  @!P0 BRA `(.L_x_40) ;  /* 0x0000006800208947 */ /* 0x002fea0003800000 */
.L_x_146:
[----:B------:R-:W2:Y:S01]  /*2290*/  LDS.128 R4, [R4+0x160] ;  /* 0x0001600004047984 */ /* 0x000ea20000000c00 */
[----:B------:R-:W-:Y:S01]  /*22a0*/  UISETP.GE.AND UP0, UPT, UR42, 0x1, UPT ;  /* 0x000000012a00788c */ /* 0x000fe2000bf06270 */
[----:B------:R-:W-:Y:S01]  /*22b0*/  @!PT LDS RZ, [RZ] ;  /* 0x00000000fffff984 */ /* 0x000fe20000000800 */
[----:B------:R-:W-:Y:S01]  /*22c0*/  @!PT LDS RZ, [RZ] ;  /* 0x00000000fffff984 */ /* 0x000fe20000000800 */
[----:B------:R-:W-:Y:S01]  /*22d0*/  @!PT LDS RZ, [RZ] ;  /* 0x00000000fffff984 */ /* 0x000fe20000000800 */
[----:B------:R-:W-:Y:S01]  /*22e0*/  @!PT LDS RZ, [RZ] ;  /* 0x00000000fffff984 */ /* 0x000fe20000000800 */
[----:B------:R3:W-:Y:S06]  /*22f0*/  MEMBAR.ALL.CTA ;  /* 0x0000000000007992 */ /* 0x0007ec0000008000 */
[----:B---3--:R-:W3:Y:S01]  /*2300*/  FENCE.VIEW.ASYNC.S ;  /* 0x00000000000073c6 */ /* 0x008ee20000000000 */
[----:B--2---:R-:W-:-:S13]  /*2310*/  LOP3.LUT P0, RZ, R6, 0x1, RZ, 0xc0, !PT ;  /* 0x0000000106ff7812 */ /* 0x004fda000780c0ff */
[----:B---3--:R-:W-:Y:S01]  /*2320*/  VOTEU.ANY UP1, P0 ;  /* 0x0000000000ff7886 */ /* 0x008fe20000020100 */
[----:B------:R-:W-:-:S13]  /*2330*/  PLOP3.LUT P0, PT, PT, PT, UP1, 0x80, 0x8 ;  /* 0x000000000008781c */ /* 0x000fda0003f0f018 */
[----:B-1----:R-:W-:Y:S02]  /*2340*/  @P0 LOP3.LUT R0, R5, 0xffff, RZ, 0xc0, !PT ;  /* 0x0000ffff05000812 */ /* 0x002fe400078ec0ff */
[----:B------:R-:W-:Y:S02]  /*2350*/  @P0 MOV R2, R4 ;  /* 0x0000000400020202 */ /* 0x000fe40000000f00 */
[----:B------:R-:W-:Y:S01]  /*2360*/  @P0 R2UR UR6, R0 ;  /* 0x00000000000602ca */ /* 0x000fe200000e0000 */
[----:B------:R-:W-:Y:S01]  /*2370*/  VIADD R0, R3, 0xe0 ;  /* 0x000000e003007836 */ /* 0x000fe20000000000 */
[----:B------:R-:W-:Y:S02]  /*2380*/  @P0 SHF.R.U32.HI R4, RZ, 0x10, R5 ;  /* 0x00000010ff040819 */ /* 0x000fe40000011605 */
[----:B------:R-:W-:Y:S02]  /*2390*/  @P0 R2UR UR8, R2 ;  /* 0x00000000020802ca */ /* 0x000fe400000e0000 */
[----:B------:R-:W-:-:S02]  /*23a0*/  PRMT R0, RZ, 0x654, R0 ;  /* 0x00000654ff007816 */ /* 0x000fc40000000000 */
[----:B------:R-:W-:Y:S02]  /*23b0*/  @P0 R2UR UR4, R4 ;  /* 0x00000000040402ca */ /* 0x000fe400000e0000 */
[----:B------:R1:W-:Y:S03]  /*23c0*/  SYNCS.ARRIVE.TRANS64.RED.A1T0 RZ, [R0+URZ], RZ ;  /* 0x000000ff00ff79a7 */ /* 0x0003e600081004ff */
[----:B------:R-:W-:-:S04]  /*23d0*/  @UP1 UMOV UR37, UR6 ;  /* 0x0000000600251c82 */ /* 0x000fc80008000000 */
[----:B------:R-:W-:-:S04]  /*23e0*/  @UP1 UMOV UR38, UR8 ;  /* 0x0000000800261c82 */ /* 0x000fc80008000000 */
[----:B------:R-:W-:Y:S01]  /*23f0*/  @UP1 UMOV UR36, UR4 ;  /* 0x0000000400241c82 */ /* 0x000fe20008000000 */
[----:B------:R-:W-:Y:S05]  /*2400*/  BRA.U !UP0, `(.L_x_41) ;  /* 0x0000000108d47547 */ /* 0x000fea000b800000 */
[----:B------:R-:W2:Y:S01]  /*2410*/  LDCU.128 UR12, c[0x0][0xb10] ;  /* 0x00016200ff0c77ac */ /* 0x000ea20008000c00 */
[----:B------:R-:W3:Y:S01]  /*2420*/  LDCU UR25, c[0x0][0xb20] ;  /* 0x00016400ff1977ac */ /* 0x000ee20008000800 */
[----:B------:R-:W4:Y:S01]  /*2430*/  LDCU UR20, c[0x0][0xb0c] ;  /* 0x00016180ff1477ac */ /* 0x000f220008000800 */
[----:B------:R-:W1:Y:S01]  /*2440*/  LDCU.64 UR10, c[0x0][0xb28] ;  /* 0x00016500ff0a77ac */ /* 0x000e620008000a00 */
[----:B------:R-:W-:Y:S02]  /*2450*/  UISETP.NE.AND UP3, UPT, UR42, 0x1, UPT ;  /* 0x000000012a00788c */ /* 0x000fe4000bf65270 */
[----:B--2---:R-:W-:Y:S02]  /*2460*/  UIMAD.WIDE.U32 UR16, UR39, UR15, URZ ;  /* 0x0000000f271072a5 */ /* 0x004fe4000f8e00ff */
[----:B------:R-:W-:Y:S02]  /*2470*/  UIMAD.WIDE.U32 UR8, UR40, UR12, URZ ;  /* 0x0000000c280872a5 */ /* 0x000fe4000f8e00ff */
[----:B------:R-:W-:-:S02]  /*2480*/  UISETP.NE.AND UP0, UPT, UR14, 0x1, UPT ;  /* 0x000000010e00788c */ /* 0x000fc4000bf05270 */
[----:B------:R-:W-:Y:S01]  /*2490*/  UIMAD.WIDE.U32 UR22, UR37, UR15, URZ ;  /* 0x0000000f251672a5 */ /* 0x000fe2000f8e00ff */
[----:B------:R-:W-:Y:S02]  /*24a0*/  UMOV UR16, UR17 ;  /* 0x0000001100107c82 */ /* 0x000fe40008000000 */
[----:B------:R-:W-:Y:S01]  /*24b0*/  UMOV UR8, UR9 ;  /* 0x0000000900087c82 */ /* 0x000fe20008000000 */
[----:B---3--:R-:W-:Y:S02]  /*24c0*/  USHF.R.U32.HI UR16, URZ, UR25, UR16 ;  /* 0x00000019ff107299 */ /* 0x008fe40008011610 */
[----:B----4-:R-:W-:Y:S02]  /*24d0*/  UISETP.NE.AND UP2, UPT, UR20, 0x1, UPT ;  /* 0x000000011400788c */ /* 0x010fe4000bf45270 */
[----:B------:R-:W-:Y:S02]  /*24e0*/  USHF.R.U32.HI UR8, URZ, UR13, UR8 ;  /* 0x0000000dff087299 */ /* 0x000fe40008011608 */
[----:B------:R-:W-:-:S02]  /*24f0*/  USEL UR6, UR39, UR16, !UP0 ;  /* 0x0000001027067287 */ /* 0x000fc4000c000000 */
[----:B------:R-:W-:Y:S02]  /*2500*/  USEL UR8, UR40, UR8, !UP2 ;  /* 0x0000000828087287 */ /* 0x000fe4000d000000 */
[----:B-1----:R-:W-:Y:S01]  /*2510*/  UIMAD.WIDE.U32 UR16, UR6, UR10, URZ ;  /* 0x0000000a061072a5 */ /* 0x002fe2000f8e00ff */
[----:B------:R-:W-:Y:S01]  /*2520*/  UMOV UR4, UR23 ;  /* 0x0000001700047c82 */ /* 0x000fe20008000000 */
[----:B------:R-:W-:Y:S02]  /*2530*/  UIMAD.WIDE.U32 UR18, UR38, UR12, URZ ;  /* 0x0000000c261272a5 */ /* 0x000fe4000f8e00ff */
[----:B------:R-:W-:-:S03]  /*2540*/  UIMAD.WIDE.U32 UR22, UR8, UR10, URZ ;  /* 0x0000000a081672a5 */ /* 0x000fc6000f8e00ff */
[----:B------:R-:W-:Y:S01]  /*2550*/  UMOV UR16, UR17 ;  /* 0x0000001100107c82 */ /* 0x000fe20008000000 */
[----:B------:R-:W-:Y:S02]  /*2560*/  USHF.R.U32.HI UR4, URZ, UR25, UR4 ;  /* 0x00000019ff047299 */ /* 0x000fe40008011604 */
[----:B------:R-:W-:Y:S01]  /*2570*/  @UP3 USHF.R.U32.HI UR6, URZ, UR11, UR16 ;  /* 0x0000000bff063299 */ /* 0x000fe20008011610 */
[----:B------:R-:W-:Y:S01]  /*2580*/  UMOV UR18, UR19 ;  /* 0x0000001300127c82 */ /* 0x000fe20008000000 */
[----:B------:R-:W-:Y:S01]  /*2590*/  UMOV UR22, UR23 ;  /* 0x0000001700167c82 */ /* 0x000fe20008000000 */
[----:B------:R-:W-:Y:S02]  /*25a0*/  USHF.R.U32.HI UR13, URZ, UR13, UR18 ;  /* 0x0000000dff0d7299 */ /* 0x000fe40008011612 */
[----:B------:R-:W-:Y:S02]  /*25b0*/  USEL UR4, UR37, UR4, !UP0 ;  /* 0x0000000425047287 */ /* 0x000fe4000c000000 */
[----:B------:R-:W-:-:S02]  /*25c0*/  @UP3 USHF.R.U32.HI UR8, URZ, UR11, UR22 ;  /* 0x0000000bff083299 */ /* 0x000fc40008011616 */
[----:B------:R-:W-:Y:S02]  /*25d0*/  UIMAD UR9, UR42, UR6, URZ ;  /* 0x000000062a0972a4 */ /* 0x000fe4000f8e02ff */
[----:B------:R-:W-:Y:S02]  /*25e0*/  USEL UR6, UR38, UR13, !UP2 ;  /* 0x0000000d26067287 */ /* 0x000fe4000d000000 */
[----:B------:R-:W-:Y:S02]  /*25f0*/  UIMAD UR12, UR42, UR8, URZ ;  /* 0x000000082a0c72a4 */ /* 0x000fe4000f8e02ff */
[----:B------:R-:W-:Y:S02]  /*2600*/  UISETP.GE.AND UP0, UPT, UR4, UR9, UPT ;  /* 0x000000090400728c */ /* 0x000fe4000bf06270 */
[----:B------:R-:W-:Y:S02]  /*2610*/  UIMAD.WIDE.U32 UR16, UR4, UR10, URZ ;  /* 0x0000000a041072a5 */ /* 0x000fe4000f8e00ff */
[----:B------:R-:W-:-:S02]  /*2620*/  UISETP.GE.OR UP0, UPT, UR6, UR12, UP0 ;  /* 0x0000000c0600728c */ /* 0x000fc40008706670 */
        /* <DEDUP_REMOVED lines=19> */
.L_x_41:
[----:B------:R-:W2:Y:S02]  /*2760*/  LDCU UR4, c[0x0][0xb30] ;  /* 0x00016600ff0477ac */ /* 0x000ea40008000800 */
[----:B--2---:R-:W-:-:S09]  /*2770*/  UISETP.NE.AND UP0, UPT, UR4, 0x1, UPT ;  /* 0x000000010400788c */ /* 0x004fd2000bf05270 */
[----:B------:R-:W-:Y:S05]  /*2780*/  BRA.U UP0, `(.L_x_42) ;  /* 0x0000000100447547 */ /* 0x000fea000b800000 */
[----:B------:R-:W2:Y:S01]  /*2790*/  LDCU.128 UR12, c[0x0][0xb10] ;  /* 0x00016200ff0c77ac */ /* 0x000ea20008000c00 */
[----:B------:R-:W3:Y:S01]  /*27a0*/  LDCU UR16, c[0x0][0xb0c] ;  /* 0x00016180ff1077ac */ /* 0x000ee20008000800 */
[----:B------:R-:W4:Y:S01]  /*27b0*/  LDCU UR17, c[0x0][0xb20] ;  /* 0x00016400ff1177ac */ /* 0x000f220008000800 */
[----:B--2---:R-:W-:Y:S02]  /*27c0*/  UIMAD.WIDE.U32 UR10, UR38, UR12, URZ ;  /* 0x0000000c260a72a5 */ /* 0x004fe4000f8e00ff */
[----:B------:R-:W-:Y:S02]  /*27d0*/  UIMAD.WIDE.U32 UR8, UR37, UR15, URZ ;  /* 0x0000000f250872a5 */ /* 0x000fe4000f8e00ff */
[----:B---3--:R-:W-:Y:S02]  /*27e0*/  UISETP.NE.AND UP2, UPT, UR16, 0x1, UPT ;  /* 0x000000011000788c */ /* 0x008fe4000bf45270 */
[----:B------:R-:W-:Y:S01]  /*27f0*/  UISETP.NE.AND UP0, UPT, UR14, 0x1, UPT ;  /* 0x000000010e00788c */ /* 0x000fe2000bf05270 */
[----:B------:R-:W-:-:S02]  /*2800*/  UMOV UR6, UR11 ;  /* 0x0000000b00067c82 */ /* 0x000fc40008000000 */
[----:B------:R-:W-:Y:S01]  /*2810*/  UMOV UR4, UR9 ;  /* 0x0000000900047c82 */ /* 0x000fe20008000000 */
[----:B------:R-:W-:Y:S02]  /*2820*/  USHF.R.U32.HI UR6, URZ, UR13, UR6 ;  /* 0x0000000dff067299 */ /* 0x000fe40008011606 */
[----:B----4-:R-:W-:Y:S02]  /*2830*/  USHF.R.U32.HI UR4, URZ, UR17, UR4 ;  /* 0x00000011ff047299 */ /* 0x010fe40008011604 */
[----:B------:R-:W-:Y:S02]  /*2840*/  USEL UR6, UR38, UR6, !UP2 ;  /* 0x0000000626067287 */ /* 0x000fe4000d000000 */
[----:B------:R-:W-:-:S04]  /*2850*/  USEL UR4, UR37, UR4, !UP0 ;  /* 0x0000000425047287 */ /* 0x000fc8000c000000 */
[----:B------:R-:W-:Y:S02]  /*2860*/  UIADD3 UR8, UPT, UPT, UR6, -UR4, URZ ;  /* 0x8000000406087290 */ /* 0x000fe4000fffe0ff */
[----:B------:R-:W-:Y:S02]  /*2870*/  UIADD3 UR4, UPT, UPT, -UR6, UR4, URZ ;  /* 0x0000000406047290 */ /* 0x000fe4000fffe1ff */
[----:B------:R-:W-:Y:S02]  /*2880*/  UIMAD UR37, UR8, UR14, UR37 ;  /* 0x0000000e082572a4 */ /* 0x000fe4000f8e0225 */
[----:B------:R-:W-:-:S12]  /*2890*/  UIMAD UR38, UR4, UR16, UR38 ;  /* 0x00000010042672a4 */ /* 0x000fd8000f8e0226 */
.L_x_42:
[----:B------:R-:W-:Y:S01]  /*28a0*/  VIADD R11, R11, 0x1 ;  /* 0x000000010b0b7836 */ /* 0x000fe20000000000 */
[----:B------:R-:W-:Y:S02]  /*28b0*/  R2UR UR6, R48 ;  /* 0x00000000300672ca */ /* 0x000fe400000e0000 */
[----:B------:R-:W-:Y:S02]  /*28c0*/  R2UR UR4, R47 ;  /* 0x000000002f0472ca */ /* 0x000fe400000e0000 */
[C---:B------:R-:W-:Y:S02]  /*28d0*/  ISETP.NE.AND P0, PT, R11.reuse, 0x2, PT ;  /* 0x000000020b00780c */ /* 0x040fe40003f05270 */
[----:B------:R-:W-:Y:S02]  /*28e0*/  PLOP3.LUT P1, PT, PT, PT, PT, 0x80, 0x8 ;  /* 0x000000000008781c */ /* 0x000fe40003f2f070 */
[----:B-1----:R-:W-:Y:S02]  /*28f0*/  SEL R0, RZ, 0x1, P0 ;  /* 0x00000001ff007807 */ /* 0x002fe40000000000 */
[----:B------:R-:W-:-:S02]  /*2900*/  SEL R11, R11, RZ, P0 ;  /* 0x000000ff0b0b7207 */ /* 0x000fc40000000000 */
[----:B------:R-:W-:Y:S01]  /*2910*/  LOP3.LUT R10, R10, R0, RZ, 0x3c, !PT ;  /* 0x000000000a0a7212 */ /* 0x000fe200078e3cff */
[----:B------:R-:W-:Y:S02]  /*2920*/  UIADD3 UR16, UPT, UPT, UR38, UR6, URZ ;  /* 0x0000000626107290 */ /* 0x000fe4000fffe0ff */
[----:B------:R-:W-:Y:S01]  /*2930*/  UIADD3 UR20, UPT, UPT, UR37, UR4, URZ ;  /* 0x0000000425147290 */ /* 0x000fe2000fffe0ff */
[----:B------:R-:W-:Y:S11]  /*2940*/  BRA.U UP1, `(.L_x_43) ;  /* 0xfffffff101507547 */ /* 0x000ff6000b83ffff */
[----:B------:R-:W-:Y:S01]  /*2950*/  UIADD3 UR7, UPT, UPT, UR7, 0x40, URZ ;  /* 0x0000004007077890 */ /* 0x000fe2000fffe0ff */
[----:B------:R-:W-:-:S03]  /*2960*/  SHF.L.U32 R2, R12, 0x1f, RZ ;  /* 0x0000001f0c027819 */ /* 0x000fc600000006ff */
[----:B------:R-:W-:-:S09]  /*2970*/  ULEA UR4, UR5, UR7, 0x3 ;  /* 0x0000000705047291 */ /* 0x000fd2000f8e18ff */
[----:B------:R-:W1:Y:S02]  /*2980*/  SYNCS.PHASECHK.TRANS64.TRYWAIT P0, [UR4], R2 ;  /* 0x00000002ff0075a7 */ /* 0x000e640008001104 */
[----:B-1----:R-:W-:Y:S05]  /*2990*/  @!P0 BRA `(.L_x_44) ;  /* 0x0000006000708947 */ /* 0x002fea0003800000 */
.L_x_148:
[----:B------:R-:W-:-:S04]  /*29a0*/  UIADD3 UR4, UPT, UPT, UR5, 0x1, URZ ;  /* 0x0000000105047890 */ /* 0x000fc8000fffe0ff */
[----:B------:R-:W-:-:S04]  /*29b0*/  UISETP.NE.AND UP0, UPT, UR4, 0x8, UPT ;  /* 0x000000080400788c */ /* 0x000fc8000bf05270 */
[----:B------:R-:W-:Y:S02]  /*29c0*/  USEL UR6, URZ, 0x1, UP0 ;  /* 0x00000001ff067887 */ /* 0x000fe40008000000 */
[----:B------:R-:W-:-:S04]  /*29d0*/  USEL UR4, UR4, URZ, UP0 ;  /* 0x000000ff04047287 */ /* 0x000fc80008000000 */
[----:B------:R-:W-:Y:S01]  /*29e0*/  ULEA UR5, UR4, UR7, 0x3 ;  /* 0x0000000704057291 */ /* 0x000fe2000f8e18ff */
[----:B-1----:R-:W-:-:S04]  /*29f0*/  LOP3.LUT R2, R12, UR6, RZ, 0x3c, !PT ;  /* 0x000000060c027c12 */ /* 0x002fc8000f8e3cff */
[----:B------:R-:W-:-:S04]  /*2a00*/  SHF.L.U32 R3, R2, 0x1f, RZ ;  /* 0x0000001f02037819 */ /* 0x000fc800000006ff */
[----:B------:R-:W1:Y:S02]  /*2a10*/  SYNCS.PHASECHK.TRANS64.TRYWAIT P0, [UR5], R3 ;  /* 0x00000003ff0075a7 */ /* 0x000e640008001105 */
[----:B-1----:R-:W-:Y:S05]  /*2a20*/  @!P0 BRA `(.L_x_45) ;  /* 0x0000006000648947 */ /* 0x002fea0003800000 */
.L_x_150:
[----:B------:R-:W-:-:S04]  /*2a30*/  UIADD3 UR4, UPT, UPT, UR4, 0x1, URZ ;  /* 0x0000000104047890 */ /* 0x000fc8000fffe0ff */
[----:B------:R-:W-:-:S04]  /*2a40*/  UISETP.NE.AND UP0, UPT, UR4, 0x8, UPT ;  /* 0x000000080400788c */ /* 0x000fc8000bf05270 */
[----:B------:R-:W-:Y:S02]  /*2a50*/  USEL UR6, URZ, 0x1, UP0 ;  /* 0x00000001ff067887 */ /* 0x000fe40008000000 */
[----:B------:R-:W-:-:S04]  /*2a60*/  USEL UR4, UR4, URZ, UP0 ;  /* 0x000000ff04047287 */ /* 0x000fc80008000000 */
[----:B------:R-:W-:Y:S01]  /*2a70*/  ULEA UR5, UR4, UR7, 0x3 ;  /* 0x0000000704057291 */ /* 0x000fe2000f8e18ff */
[----:B------:R-:W-:-:S04]  /*2a80*/  LOP3.LUT R2, R2, UR6, RZ, 0x3c, !PT ;  /* 0x0000000602027c12 */ /* 0x000fc8000f8e3cff */
[----:B-1----:R-:W-:-:S04]  /*2a90*/  SHF.L.U32 R3, R2, 0x1f, RZ ;  /* 0x0000001f02037819 */ /* 0x002fc800000006ff */
[----:B------:R-:W1:Y:S02]  /*2aa0*/  SYNCS.PHASECHK.TRANS64.TRYWAIT P0, [UR5], R3 ;  /* 0x00000003ff0075a7 */ /* 0x000e640008001105 */
[----:B-1----:R-:W-:Y:S05]  /*2ab0*/  @!P0 BRA `(.L_x_46) ;  /* 0x0000006000588947 */ /* 0x002fea0003800000 */
.L_x_152:
        /* <DEDUP_REMOVED lines=9> */
.L_x_154:
        /* <DEDUP_REMOVED lines=9> */
.L_x_156:
        /* <DEDUP_REMOVED lines=9> */
.L_x_158:
        /* <DEDUP_REMOVED lines=9> */
.L_x_160:
[----:B------:R-:W-:-:S04]  /*2d00*/  UIADD3 UR4, UPT, UPT, UR4, 0x1, URZ ;  /* 0x0000000104047890 */ /* 0x000fc8000fffe0ff */
[----:B------:R-:W-:-:S04]  /*2d10*/  UISETP.NE.AND UP0, UPT, UR4, 0x8, UPT ;  /* 0x000000080400788c */ /* 0x000fc8000bf05270 */
[----:B------:R-:W-:Y:S02]  /*2d20*/  USEL UR5, URZ, 0x1, UP0 ;  /* 0x00000001ff057887 */ /* 0x000fe40008000000 */
[----:B------:R-:W-:-:S04]  /*2d30*/  USEL UR4, UR4, URZ, UP0 ;  /* 0x000000ff04047287 */ /* 0x000fc80008000000 */
[----:B------:R-:W-:Y:S01]  /*2d40*/  ULEA UR4, UR4, UR7, 0x3 ;  /* 0x0000000704047291 */ /* 0x000fe2000f8e18ff */
[----:B------:R-:W-:-:S04]  /*2d50*/  LOP3.LUT R2, R2, UR5, RZ, 0x3c, !PT ;  /* 0x0000000502027c12 */ /* 0x000fc8000f8e3cff */
[----:B------:R-:W-:Y:S01]  /*2d60*/  SHF.L.U32 R2, R2, 0x1f, RZ ;  /* 0x0000001f02027819 */ /* 0x000fe200000006ff */
[----:B-1----:R-:W-:-:S07]  /*2d70*/  IMAD.U32 R0, RZ, RZ, UR4 ;  /* 0x00000004ff007e24 */ /* 0x002fce000f8e00ff */
.L_x_51:
[----:B-1----:R1:W2:Y:S02]  /*2d80*/  SYNCS.PHASECHK.TRANS64.TRYWAIT P0, [R0+URZ], R2 ;  /* 0x00000002000075a7 */ /* 0x0022a400080011ff */
[----:B--2---:R-:W-:Y:S05]  /*2d90*/  @!P0 NANOSLEEP.SYNCS 0x989680 ;  /* 0x009896800000895d */ /* 0x004fea0003900000 */
[----:B------:R-:W2:Y:S02]  /*2da0*/  @!P0 SYNCS.PHASECHK.TRANS64 P0, [R0+URZ], R2 ;  /* 0x00000002000085a7 */ /* 0x000ea400080010ff */
[----:B--2---:R-:W-:Y:S05]  /*2db0*/  @P0 EXIT ;  /* 0x000000000000094d */ /* 0x004fea0003800000 */
[----:B------:R-:W-:Y:S05]  /*2dc0*/  BRA `(.L_x_51) ;  /* 0xfffffffc00ec7947 */ /* 0x000fea000383ffff */
.L_x_23:
[----:B------:R-:W1:Y:S02]  /*2dd0*/  S2UR UR4, SR_CgaCtaId ;  /* 0x00000000000479c3 */ /* 0x000e640000008800 */
[----:B-1----:R-:W-:-:S04]  /*2de0*/  UISETP.NE.AND UP0, UPT, UR4, URZ, UPT ;  /* 0x000000ff0400728c */ /* 0x002fc8000bf05270 */
[----:B------:R-:W-:-:S09]  /*2df0*/  UISETP.NE.OR UP0, UPT, UR17, 0x1, UP0 ;  /* 0x000000011100788c */ /* 0x000fd20008705670 */
[----:B------:R-:W-:Y:S05]  /*2e00*/  BRA.U UP0, `(.L_x_52) ;  /* 0x00000005004c7547 */ /* 0x000fea000b800000 */
[----:B------:R-:W1:Y:S01]  /*2e10*/  S2UR UR5, SR_CgaCtaId ;  /* 0x00000000000579c3 */ /* 0x000e620000008800 */
[----:B------:R-:W-:Y:S01]  /*2e20*/  UMOV UR4, 0x400 ;  /* 0x0000040000047882 */ /* 0x000fe20000000000 */
[----:B------:R-:W-:Y:S01]  /*2e30*/  ISETP.GE.U32.AND P2, PT, R0, 0x8, PT ;  /* 0x000000080000780c */ /* 0x000fe20003f46070 */
[----:B------:R-:W-:Y:S01]  /*2e40*/  IMAD.MOV.U32 R12, RZ, RZ, 0x1 ;  /* 0x00000001ff0c7424 */ /* 0x000fe200078e00ff */
[----:B------:R-:W-:Y:S02]  /*2e50*/  CS2R R10, SRZ ;  /* 0x00000000000a7805 */ /* 0x000fe4000001ff00 */
[----:B------:R-:W-:Y:S01]  /*2e60*/  CS2R R8, SRZ ;  /* 0x0000000000087805 */ /* 0x000fe2000001ff00 */
[----:B-1----:R-:W-:-:S03]  /*2e70*/  ULEA UR6, UR5, UR4, 0x18 ;  /* 0x0000000405067291 */ /* 0x002fc6000f8ec0ff */
[----:B------:R-:W-:-:S09]  /*2e80*/  UMOV UR5, URZ ;  /* 0x000000ff00057c82 */ /* 0x000fd20008000000 */
.L_x_56:
[----:B------:R-:W-:Y:S02]  /*2e90*/  LEA R2, R8, UR6, 0x3 ;  /* 0x0000000608027c11 */ /* 0x000fe4000f8e18ff */
[----:B------:R-:W-:-:S03]  /*2ea0*/  SHF.L.U32 R4, R9, 0x1f, RZ ;  /* 0x0000001f09047819 */ /* 0x000fc600000006ff */
[----:B------:R-:W-:Y:S01]  /*2eb0*/  VIADD R5, R2, 0x140 ;  /* 0x0000014002057836 */ /* 0x000fe20000000000 */
[----:B------:R-:W1:Y:S02]  /*2ec0*/  SYNCS.PHASECHK.TRANS64.TRYWAIT P0, [R2+URZ+0x130], R4 ;  /* 0x00013004020075a7 */ /* 0x000e6400080011ff */
[----:B-1----:R-:W-:Y:S05]  /*2ed0*/  @!P0 BRA `(.L_x_53) ;  /* 0x0000005c00c88947 */ /* 0x002fea0003800000 */
.L_x_161:
[----:B------:R-:W-:Y:S01]  /*2ee0*/  ULEA UR4, UR5, UR6, 0x3 ;  /* 0x0000000605047291 */ /* 0x000fe2000f8e18ff */
[----:B-1----:R-:W-:Y:S01]  /*2ef0*/  PRMT R2, RZ, 0x654, R5 ;  /* 0x00000654ff027816 */ /* 0x002fe20000000005 */
[----:B------:R-:W-:Y:S01]  /*2f00*/  @!P2 IMAD.MOV.U32 R4, RZ, RZ, 0x10 ;  /* 0x00000010ff04a424 */ /* 0x000fe200078e00ff */
[----:B------:R-:W-:Y:S01]  /*2f10*/  SHF.L.U32 R5, R12, 0x1f, RZ ;  /* 0x0000001f0c057819 */ /* 0x000fe200000006ff */
[----:B------:R-:W-:Y:S01]  /*2f20*/  UIADD3 UR7, UPT, UPT, UR4, 0xd0, URZ ;  /* 0x000000d004077890 */ /* 0x000fe2000fffe0ff */
[----:B------:R1:W-:Y:S05]  /*2f30*/  SYNCS.ARRIVE.TRANS64.RED.A1T0 RZ, [R2+URZ], RZ ;  /* 0x000000ff02ff79a7 */ /* 0x0003ea00081004ff */
[----:B------:R-:W-:Y:S01]  /*2f40*/  IMAD.U32 R6, RZ, RZ, UR7 ;  /* 0x00000007ff067e24 */ /* 0x000fe2000f8e00ff */
[----:B------:R-:W2:Y:S04]  /*2f50*/  SYNCS.PHASECHK.TRANS64.TRYWAIT P0, [UR4+0xe0], R5 ;  /* 0x0000e005ff0075a7 */ /* 0x000ea80008001104 */
[----:B------:R-:W-:Y:S01]  /*2f60*/  PRMT R6, R0, 0x654, R6 ;  /* 0x0000065400067816 */ /* 0x000fe20000000006 */
[----:B-12---:R-:W-:Y:S06]  /*2f70*/  @!P0 BRA `(.L_x_54) ;  /* 0x0000005c00b48947 */ /* 0x006fec0003800000 */
.L_x_163:
[----:B------:R-:W-:Y:S01]  /*2f80*/  ULEA UR8, UR5, UR6, 0x4 ;  /* 0x0000000605087291 */ /* 0x000fe2000f8e20ff */
[----:B------:R-:W-:Y:S01]  /*2f90*/  SEL R3, R6, R3, !P2 ;  /* 0x0000000306037207 */ /* 0x000fe20005000000 */
[----:B------:R-:W-:Y:S01]  /*2fa0*/  UIADD3 UR9, UPT, UPT, UR4, 0xd0, URZ ;  /* 0x000000d004097890 */ /* 0x000fe2000fffe0ff */
[----:B-1----:R-:W-:Y:S01]  /*2fb0*/  LEA R2, R11, UR6, 0x3 ;  /* 0x000000060b027c11 */ /* 0x002fe2000f8e18ff */
[----:B------:R-:W-:Y:S01]  /*2fc0*/  UIADD3 UR8, UPT, UPT, UR8, 0x160, URZ ;  /* 0x0000016008087890 */ /* 0x000fe2000fffe0ff */
[----:B------:R1:W-:Y:S01]  /*2fd0*/  @!P2 SYNCS.ARRIVE.TRANS64.RED RZ, [R3+URZ], R4 ;  /* 0x0000000403ffa9a7 */ /* 0x0003e200080004ff */
[----:B------:R-:W-:Y:S01]  /*2fe0*/  UIADD3 UR4, UPT, UPT, UR5, 0x1, URZ ;  /* 0x0000000105047890 */ /* 0x000fe2000fffe0ff */
[----:B------:R-:W-:-:S03]  /*2ff0*/  VIADD R8, R8, 0x1 ;  /* 0x0000000108087836 */ /* 0x000fc60000000000 */
[----:B------:R-:W-:Y:S02]  /*3000*/  UISETP.NE.AND UP0, UPT, UR4, 0x2, UPT ;  /* 0x000000020400788c */ /* 0x000fe4000bf05270 */
[----:B------:R-:W-:Y:S01]  /*3010*/  ISETP.NE.AND P0, PT, R8, 0x2, PT ;  /* 0x000000020800780c */ /* 0x000fe20003f05270 */
[----:B------:R-:W-:Y:S06]  /*3020*/  UGETNEXTWORKID.BROADCAST [UR8], [UR9] ;  /* 0x00000000080073ca */ /* 0x000fec0008000100 */
[----:B------:R-:W-:Y:S02]  /*3030*/  USEL UR7, URZ, 0x1, UP0 ;  /* 0x00000001ff077887 */ /* 0x000fe40008000000 */
[----:B------:R-:W-:-:S04]  /*3040*/  USEL UR5, UR4, URZ, UP0 ;  /* 0x000000ff04057287 */ /* 0x000fc80008000000 */
[----:B------:R-:W-:Y:S02]  /*3050*/  LOP3.LUT R12, R12, UR7, RZ, 0x3c, !PT ;  /* 0x000000070c0c7c12 */ /* 0x000fe4000f8e3cff */
[----:B-1----:R-:W-:-:S04]  /*3060*/  SHF.L.U32 R4, R10, 0x1f, RZ ;  /* 0x0000001f0a047819 */ /* 0x002fc800000006ff */
[----:B------:R-:W1:Y:S02]  /*3070*/  SYNCS.PHASECHK.TRANS64.TRYWAIT P1, [R2+URZ+0xd0], R4 ;  /* 0x0000d004020075a7 */ /* 0x000e6400080211ff */
[----:B-1----:R-:W-:Y:S05]  /*3080*/  @!P1 BRA `(.L_x_55) ;  /* 0x0000005c00889947 */ /* 0x002fea0003800000 */
.L_x_164:
[C---:B-1----:R-:W-:Y:S01]  /*3090*/  LEA R4, R11.reuse, UR6, 0x4 ;  /* 0x000000060b047c11 */ /* 0x042fe2000f8e20ff */
[----:B------:R-:W-:Y:S01]  /*30a0*/  VIADD R2, R2, 0xe0 ;  /* 0x000000e002027836 */ /* 0x000fe20000000000 */
[----:B------:R-:W-:Y:S01]  /*30b0*/  SEL R8, R8, RZ, P0 ;  /* 0x000000ff08087207 */ /* 0x000fe20000000000 */
[----:B------:R-:W-:-:S03]  /*30c0*/  VIADD R11, R11, 0x1 ;  /* 0x000000010b0b7836 */ /* 0x000fc60000000000 */
[----:B------:R-:W1:Y:S01]  /*30d0*/  LDS.128 R4, [R4+0x160] ;  /* 0x0001600004047984 */ /* 0x000e620000000c00 */
[----:B------:R-:W-:Y:S02]  /*30e0*/  PRMT R2, RZ, 0x654, R2 ;  /* 0x00000654ff027816 */ /* 0x000fe40000000002 */
[C---:B------:R-:W-:Y:S01]  /*30f0*/  ISETP.NE.AND P1, PT, R11.reuse, 0x2, PT ;  /* 0x000000020b00780c */ /* 0x040fe20003f25270 */
[----:B------:R-:W-:Y:S01]  /*3100*/  @!PT LDS RZ, [RZ] ;  /* 0x00000000fffff984 */ /* 0x000fe20000000800 */
[----:B------:R-:W-:Y:S01]  /*3110*/  @!PT LDS RZ, [RZ] ;  /* 0x00000000fffff984 */ /* 0x000fe20000000800 */
[----:B------:R-:W-:Y:S01]  /*3120*/  @!PT LDS RZ, [RZ] ;  /* 0x00000000fffff984 */ /* 0x000fe20000000800 */
[----:B------:R-:W-:Y:S01]  /*3130*/  @!PT LDS RZ, [RZ] ;  /* 0x00000000fffff984 */ /* 0x000fe20000000800 */
[----:B------:R2:W-:Y:S06]  /*3140*/  MEMBAR.ALL.CTA ;  /* 0x0000000000007992 */ /* 0x0005ec0000008000 */
[----:B--2---:R-:W2:Y:S01]  /*3150*/  FENCE.VIEW.ASYNC.S ;  /* 0x00000000000073c6 */ /* 0x004ea20000000000 */
[----:B------:R-:W-:Y:S01]  /*3160*/  SEL R11, R11, RZ, P1 ;  /* 0x000000ff0b0b7207 */ /* 0x000fe20000800000 */
[----:B--2---:R2:W-:Y:S01]  /*3170*/  SYNCS.ARRIVE.TRANS64.RED.A1T0 RZ, [R2+URZ], RZ ;  /* 0x000000ff02ff79a7 */ /* 0x0045e200081004ff */
[----:B-1----:R-:W-:-:S02]  /*3180*/  LOP3.LUT P3, RZ, R6, 0x1, RZ, 0xc0, !PT ;  /* 0x0000000106ff7812 */ /* 0x002fc4000786c0ff */
[----:B------:R-:W-:-:S04]  /*3190*/  SEL R4, RZ, 0x1, P1 ;  /* 0x00000001ff047807 */ /* 0x000fc80000800000 */
[----:B------:R-:W-:Y:S02]  /*31a0*/  LOP3.LUT R10, R10, R4, RZ, 0x3c, !PT ;  /* 0x000000040a0a7212 */ /* 0x000fe400078e3cff */
[----:B--2---:R-:W-:-:S04]  /*31b0*/  SEL R2, RZ, 0x1, P0 ;  /* 0x00000001ff027807 */ /* 0x004fc80000000000 */
[----:B------:R-:W-:Y:S01]  /*31c0*/  LOP3.LUT R9, R9, R2, RZ, 0x3c, !PT ;  /* 0x0000000209097212 */ /* 0x000fe200078e3cff */
[----:B------:R-:W-:Y:S06]  /*31d0*/  @P3 BRA `(.L_x_56) ;  /* 0xfffffffc002c3947 */ /* 0x000fec000383ffff */
[----:B------:R-:W-:Y:S01]  /*31e0*/  ULEA UR4, UR5, UR6, 0x3 ;  /* 0x0000000605047291 */ /* 0x000fe2000f8e18ff */
[----:B------:R-:W-:-:S08]  /*31f0*/  SHF.L.U32 R2, R12, 0x1f, RZ ;  /* 0x0000001f0c027819 */ /* 0x000fd000000006ff */
[----:B------:R-:W1:Y:S02]  /*3200*/  SYNCS.PHASECHK.TRANS64 P0, [UR4+0xe0], R2 ;  /* 0x0000e002ff0075a7 */ /* 0x000e640008001004 */
[----:B-1----:R-:W-:Y:S05]  /*3210*/  @P0 BRA `(.L_x_57) ;  /* 0x0000000000080947 */ /* 0x002fea0003800000 */
[----:B------:R-:W1:Y:S02]  /*3220*/  SYNCS.PHASECHK.TRANS64.TRYWAIT P0, [UR4+0xe0], R2 ;  /* 0x0000e002ff0075a7 */ /* 0x000e640008001104 */
[----:B-1----:R-:W-:Y:S05]  /*3230*/  @!P0 BRA `(.L_x_58) ;  /* 0x0000005c00308947 */ /* 0x002fea0003800000 */
.L_x_57:
[----:B------:R-:W-:-:S04]  /*3240*/  UIADD3 UR7, UPT, UPT, UR5, 0x1, URZ ;  /* 0x0000000105077890 */ /* 0x000fc8000fffe0ff */
[----:B------:R-:W-:-:S04]  /*3250*/  UISETP.NE.AND UP0, UPT, UR7, 0x2, UPT ;  /* 0x000000020700788c */ /* 0x000fc8000bf05270 */
[----:B------:R-:W-:Y:S02]  /*3260*/  USEL UR8, URZ, 0x1, UP0 ;  /* 0x00000001ff087887 */ /* 0x000fe40008000000 */
[----:B------:R-:W-:-:S04]  /*3270*/  USEL UR7, UR7, URZ, UP0 ;  /* 0x000000ff07077287 */ /* 0x000fc80008000000 */
[----:B------:R-:W-:Y:S01]  /*3280*/  ULEA UR7, UR7, UR6, 0x3 ;  /* 0x0000000607077291 */ /* 0x000fe2000f8e18ff */
[----:B-1----:R-:W-:-:S04]  /*3290*/  LOP3.LUT R2, R12, UR8, RZ, 0x3c, !PT ;  /* 0x000000080c027c12 */ /* 0x002fc8000f8e3cff */
[----:B------:R-:W-:-:S04]  /*32a0*/  SHF.L.U32 R0, R2, 0x1f, RZ ;  /* 0x0000001f02007819 */ /* 0x000fc800000006ff */
[----:B------:R-:W1:Y:S02]  /*32b0*/  SYNCS.PHASECHK.TRANS64 P0, [UR7+0xe0], R0 ;  /* 0x0000e000ff0075a7 */ /* 0x000e640008001007 */
[----:B-1----:R-:W-:Y:S05]  /*32c0*/  @P0 EXIT ;  /* 0x000000000000094d */ /* 0x002fea0003800000 */
[----:B------:R-:W-:Y:S02]  /*32d0*/  SHF.L.U32 R2, R2, 0x1f, RZ ;  /* 0x0000001f02027819 */ /* 0x000fe400000006ff */
[----:B------:R-:W-:-:S07]  /*32e0*/  MOV R0, UR7 ;  /* 0x0000000700007c02 */ /* 0x000fce0008000f00 */
.L_x_59:
[----:B-1----:R1:W2:Y:S02]  /*32f0*/  SYNCS.PHASECHK.TRANS64.TRYWAIT P0, [R0+URZ+0xe0], R2 ;  /* 0x0000e002000075a7 */ /* 0x0022a400080011ff */
[----:B--2---:R-:W-:Y:S05]  /*3300*/  @!P0 NANOSLEEP.SYNCS 0x989680 ;  /* 0x009896800000895d */ /* 0x004fea0003900000 */
[----:B------:R-:W2:Y:S02]  /*3310*/  @!P0 SYNCS.PHASECHK.TRANS64 P0, [R0+URZ+0xe0], R2 ;  /* 0x0000e002000085a7 */ /* 0x000ea400080010ff */
[----:B--2---:R-:W-:Y:S05]  /*3320*/  @P0 EXIT ;  /* 0x000000000000094d */ /* 0x004fea0003800000 */
[----:B------:R-:W-:Y:S05]  /*3330*/  BRA `(.L_x_59) ;  /* 0xfffffffc00ec7947 */ /* 0x000fea000383ffff */
.L_x_52:
[----:B------:R-:W-:Y:S05]  /*3340*/  BRA.U UP4, `(.L_x_60) ;  /* 0x0000000d04d87547 */ /* 0x000fea000b800000 */
[----:B------:R-:W1:Y:S01]  /*3350*/  S2UR UR7, SR_CgaCtaId ;  /* 0x00000000000779c3 */ /* 0x000e620000008800 */
[----:B------:R-:W-:Y:S01]  /*3360*/  UMOV UR4, 0x40 ;  /* 0x0000004000047882 */ /* 0x000fe20000000000 */
[----:B------:R-:W-:Y:S01]  /*3370*/  NOP ;  /* 0x0000000000007918 */ /* 0x000fe20000000000 */
[----:B------:R-:W-:Y:S01]  /*3380*/  UMOV UR6, 0x400 ;  /* 0x0000040000067882 */ /* 0x000fe20000000000 */
[----:B-1----:R-:W-:Y:S02]  /*3390*/  ULEA UR5, UR7, UR4, 0x18 ;  /* 0x0000000407057291 */ /* 0x002fe4000f8ec0ff */
[----:B------:R-:W-:-:S07]  /*33a0*/  ULEA UR6, UR7, UR6, 0x18 ;  /* 0x0000000607067291 */ /* 0x000fce000f8ec0ff */
[----:B------:R-:W1:Y:S02]  /*33b0*/  LDS.U8 R0, [UR5+0x1c] ;  /* 0x00001c05ff007984 */ /* 0x000e640008000000 */
[----:B-1----:R-:W-:-:S13]  /*33c0*/  ISETP.NE.AND P0, PT, R0, RZ, PT ;  /* 0x000000ff0000720c */ /* 0x002fda0003f05270 */
[----:B------:R-:W-:Y:S05]  /*33d0*/  @P0 BRA `(.L_x_61) ;  /* 0x0000000000580947 */ /* 0x000fea0003800000 */
[----:B------:R-:W-:-:S13]  /*33e0*/  ELECT P0, URZ, PT ;  /* 0x0000000000ff782f */ /* 0x000fda0003800000 */
[----:B------:R-:W-:Y:S05]  /*33f0*/  @!P0 BRA `(.L_x_62) ;  /* 0x0000000000608947 */ /* 0x000fea0003800000 */
[----:B------:R-:W-:Y:S01]  /*3400*/  UMOV UR4, 0x10 ;  /* 0x0000001000047882 */ /* 0x000fe20000000000 */
[----:B------:R-:W-:Y:S01]  /*3410*/  HFMA2 R0, -RZ, RZ, 0, 5.9604644775390625e-08 ;  /* 0x00000001ff007431 */ /* 0x000fe200000001ff */
[----:B------:R-:W-:-:S03]  /*3420*/  MOV R3, 0xffff ;  /* 0x0000ffff00037802 */ /* 0x000fc60000000f00 */
[----:B------:R-:W-:Y:S04]  /*3430*/  DEPBAR.LE SB1, 0x36 ;  /* 0x00009d800000791a */ /* 0x000fe80000000000 */
[----:B------:R-:W1:Y:S02]  /*3440*/  UTCATOMSWS.FIND_AND_SET.ALIGN UP0, UR4, UR4 ;  /* 0x00000004000475e3 */ /* 0x000e640008000800 */
[----:B-1----:R-:W-:Y:S01]  /*3450*/  MOV R4, UR4 ;  /* 0x0000000400047c02 */ /* 0x002fe20008000f00 */
[----:B------:R-:W-:Y:S06]  /*3460*/  BRA.U UP0, `(.L_x_63) ;  /* 0x0000000100187547 */ /* 0x000fec000b800000 */
.L_x_64:
[----:B------:R-:W-:Y:S05]  /*3470*/  NANOSLEEP 0x64 ;  /* 0x000000640000795d */ /* 0x000fea0003800000 */
[----:B------:R-:W-:-:S05]  /*3480*/  UMOV UR4, 0x10 ;  /* 0x0000001000047882 */ /* 0x000fca0000000000 */
[----:B------:R-:W-:Y:S04]  /*3490*/  DEPBAR.LE SB1, 0x36 ;  /* 0x00009d800000791a */ /* 0x000fe80000000000 */
[----:B------:R-:W1:Y:S02]  /*34a0*/  UTCATOMSWS.FIND_AND_SET.ALIGN UP0, UR4, UR4 ;  /* 0x00000004000475e3 */ /* 0x000e640008000800 */
[----:B-1----:R-:W-:Y:S01]  /*34b0*/  MOV R4, UR4 ;  /* 0x0000000400047c02 */ /* 0x002fe20008000f00 */
[----:B------:R-:W-:Y:S05]  /*34c0*/  BRA.U !UP0, `(.L_x_64) ;  /* 0xfffffffd08e87547 */ /* 0x000fea000b83ffff */
.L_x_63:
[-C--:B------:R-:W-:Y:S02]  /*34d0*/  SHF.L.U32 R3, R3, R4.reuse, RZ ;  /* 0x0000000403037219 */ /* 0x080fe400000006ff */
[----:B------:R-:W-:Y:S01]  /*34e0*/  SHF.L.U32 R0, R0, R4, RZ ;  /* 0x0000000400007219 */ /* 0x000fe200000006ff */
[----:B------:R-:W-:Y:S02]  /*34f0*/  IMAD.SHL.U32 R4, R4, 0x20, RZ ;  /* 0x0000002004047824 */ /* 0x000fe400078e00ff */
[----:B------:R1:W-:Y:S04]  /*3500*/  ATOMS.OR RZ, [UR5+0x14], R3 ;  /* 0x00001403ffff798c */ /* 0x0003e8000b000005 */
[----:B------:R1:W-:Y:S04]  /*3510*/  ATOMS.OR RZ, [UR5+0x18], R0 ;  /* 0x00001800ffff798c */ /* 0x0003e8000b000005 */
[----:B------:R1:W-:Y:S01]  /*3520*/  STS [UR6+0x180], R4 ;  /* 0x00018004ff007988 */ /* 0x0003e20008000806 */
[----:B------:R-:W-:Y:S05]  /*3530*/  BRA `(.L_x_62) ;  /* 0x0000000000107947 */ /* 0x000fea0003800000 */
.L_x_61:
[----:B------:R-:W-:Y:S02]  /*3540*/  MOV R0, 0xffffffff ;  /* 0xffffffff00007802 */ /* 0x000fe40000000f00 */
[----:B------:R-:W-:-:S03]  /*3550*/  MOV R4, 0x3580 ;  /* 0x0000358000047802 */ /* 0x000fc60000000f00 */
[----:B------:R1:W-:Y:S04]  /*3560*/  STS [UR6+0x180], R0 ;  /* 0x00018000ff007988 */ /* 0x0003e80008000806 */
[----:B-1---5:R-:W-:Y:S05]  /*3570*/  CALL.REL.NOINC `($__internal_1_$__cuda_sm10x_tcgen05_guardrail_trap_phase_invalid_during_alloc) ;  /* 0x0000006000787944 */ /* 0x022fea0003c00000 */
.L_x_62:
[----:B------:R-:W-:Y:S05]  /*3580*/  WARPSYNC.ALL ;  /* 0x0000000000007948 */ /* 0x000fea0003800000 */
[----:B------:R-:W2:Y:S01]  /*3590*/  S2UR UR4, SR_CgaCtaId ;  /* 0x00000000000479c3 */ /* 0x000ea20000008800 */
[----:B------:R-:W-:Y:S01]  /*35a0*/  UMOV UR26, 0x400 ;  /* 0x00000400001a7882 */ /* 0x000fe20000000000 */
[----:B------:R-:W-:-:S06]  /*35b0*/  NOP ;  /* 0x0000000000007918 */ /* 0x000fcc0000000000 */
[----:B------:R-:W-:Y:S06]  /*35c0*/  BAR.ARV 0x6, 0xa0 ;  /* 0x0182800000007b1d */ /* 0x000fec0000002000 */
[----:B------:R-:W3:Y:S01]  /*35d0*/  LDCU UR5, c[0x0][0x38c] ;  /* 0x00007180ff0577ac */ /* 0x000ee20008000800 */
[----:B------:R-:W-:Y:S01]  /*35e0*/  LOP3.LUT R2, R2, 0xffff, RZ, 0xc0, !PT ;  /* 0x0000ffff02027812 */ /* 0x000fe200078ec0ff */
[----:B------:R-:W-:Y:S01]  /*35f0*/  IMAD.MOV.U32 R11, RZ, RZ, 0x1 ;  /* 0x00000001ff0b7424 */ /* 0x000fe200078e00ff */
[----:B------:R-:W-:Y:S01]  /*3600*/  CS2R R8, SRZ ;  /* 0x0000000000087805 */ /* 0x000fe2000001ff00 */
[----:B------:R-:W4:Y:S01]  /*3610*/  LDCU UR7, c[0x0][0x38c] ;  /* 0x00007180ff0777ac */ /* 0x000f220008000800 */
[----:B------:R-:W-:Y:S01]  /*3620*/  R2UR UR27, R2 ;  /* 0x00000000021b72ca */ /* 0x000fe200000e0000 */
[----:B------:R-:W-:Y:S01]  /*3630*/  IMAD.MOV.U32 R10, RZ, RZ, RZ ;  /* 0x000000ffff0a7224 */ /* 0x000fe200078e00ff */
[----:B------:R-:W-:Y:S01]  /*3640*/  UMOV UR30, URZ ;  /* 0x000000ff001e7c82 */ /* 0x000fe20008000000 */
[----:B------:R-:W-:Y:S01]  /*3650*/  UMOV UR24, URZ ;  /* 0x000000ff00187c82 */ /* 0x000fe20008000000 */
[----:B--2---:R-:W-:Y:S01]  /*3660*/  ULEA UR26, UR4, UR26, 0x18 ;  /* 0x0000001a041a7291 */ /* 0x004fe2000f8ec0ff */
[----:B------:R-:W-:Y:S01]  /*3670*/  UMOV UR38, 0x0 ;  /* 0x0000000000267882 */ /* 0x000fe20000000000 */
[----:B------:R-:W-:-:S02]  /*3680*/  UMOV UR39, 0x4200010 ;  /* 0x0420001000277882 */ /* 0x000fc40000000000 */
[----:B------:R-:W-:Y:S02]  /*3690*/  UIADD3 UR4, UPT, UPT, UR26, 0x4400, URZ ;  /* 0x000044001a047890 */ /* 0x000fe4000fffe0ff */
[----:B------:R-:W-:Y:S02]  /*36a0*/  UIADD3 UR6, UPT, UPT, UR26, 0x14400, URZ ;  /* 0x000144001a067890 */ /* 0x000fe4000fffe0ff */
[----:B---3--:R-:W-:Y:S01]  /*36b0*/  UIADD3 UR5, UPT, UPT, UR5, 0x3f, URZ ;  /* 0x0000003f05057890 */ /* 0x008fe2000fffe0ff */
[----:B-1----:R-:W1:Y:S01]  /*36c0*/  LDS R0, [UR26+0x180] ;  /* 0x0001801aff007984 */ /* 0x002e620008000800 */
[----:B------:R-:W-:Y:S01]  /*36d0*/  UMOV UR36, 0x0 ;  /* 0x0000000000247882 */ /* 0x000fe20000000000 */
[----:B------:R-:W-:Y:S01]  /*36e0*/  UMOV UR37, 0x4200010 ;  /* 0x0420001000257882 */ /* 0x000fe20000000000 */
[----:B------:R-:W-:Y:S02]  /*36f0*/  USHF.R.S32.HI UR40, URZ, 0x1f, UR5 ;  /* 0x0000001fff287899 */ /* 0x000fe40008011405 */
[----:B----4-:R-:W-:-:S02]  /*3700*/  UISETP.GE.AND UP4, UPT, UR7, 0x1, UPT ;  /* 0x000000010700788c */ /* 0x010fc4000bf86270 */
[----:B------:R-:W-:Y:S02]  /*3710*/  ULEA.HI UR40, UR40, UR5, URZ, 0x6 ;  /* 0x0000000528287291 */ /* 0x000fe4000f8f30ff */
[----:B------:R-:W-:Y:S02]  /*3720*/  USHF.R.U32.HI UR5, URZ, 0x4, UR4 ;  /* 0x00000004ff057899 */ /* 0x000fe40008011604 */
[----:B------:R-:W-:Y:S02]  /*3730*/  USHF.R.S32.HI UR40, URZ, 0x6, UR40 ;  /* 0x00000006ff287899 */ /* 0x000fe40008011428 */
[----:B------:R-:W-:Y:S02]  /*3740*/  USHF.R.U32.HI UR4, URZ, 0x4, UR6 ;  /* 0x00000004ff047899 */ /* 0x000fe40008011606 */
[----:B------:R-:W-:Y:S02]  /*3750*/  UISETP.LT.AND UP0, UPT, UR40, 0x1, UPT ;  /* 0x000000012800788c */ /* 0x000fe4000bf01270 */
[----:B------:R-:W-:-:S02]  /*3760*/  ULOP3.LUT UR5, UR5, 0x3fff, URZ, 0xc0, !UPT ;  /* 0x00003fff05057892 */ /* 0x000fc4000f8ec0ff */
[----:B------:R-:W-:Y:S02]  /*3770*/  ULOP3.LUT UR4, UR4, 0x3fff, URZ, 0xc0, !UPT ;  /* 0x00003fff04047892 */ /* 0x000fe4000f8ec0ff */
[----:B------:R-:W-:Y:S02]  /*3780*/  USEL UR41, UR40, 0x1, !UP0 ;  /* 0x0000000128297887 */ /* 0x000fe4000c000000 */
[----:B------:R-:W-:Y:S02]  /*3790*/  ULOP3.LUT UR28, UR5, 0x10000, URZ, 0xfc, !UPT ;  /* 0x00010000051c7892 */ /* 0x000fe4000f8efcff */
[----:B------:R-:W-:Y:S02]  /*37a0*/  ULOP3.LUT UR29, UR4, 0x10000, URZ, 0xfc, !UPT ;  /* 0x00010000041d7892 */ /* 0x000fe4000f8efcff */
[----:B------:R-:W-:Y:S01]  /*37b0*/  UIADD3 UR41, UPT, UPT, -UR41, URZ, URZ ;  /* 0x000000ff29297290 */ /* 0x000fe2000fffe1ff */
[----:B------:R-:W-:Y:S01]  /*37c0*/  UMOV UR34, 0x0 ;  /* 0x0000000000227882 */ /* 0x000fe20000000000 */
[----:B------:R-:W-:Y:S01]  /*37d0*/  UMOV UR35, 0x4200010 ;  /* 0x0420001000237882 */ /* 0x000fe20000000000 */
[----:B------:R-:W-:Y:S01]  /*37e0*/  UMOV UR32, 0x0 ;  /* 0x0000000000207882 */ /* 0x000fe20000000000 */
[----:B------:R-:W-:Y:S01]  /*37f0*/  UMOV UR33, 0x4200010 ;  /* 0x0420001000217882 */ /* 0x000fe20000000000 */
[----:B-1----:R-:W-:-:S15]  /*3800*/  R2UR UR42, R0 ;  /* 0x00000000002a72ca */ /* 0x002fde00000e0000 */
.L_x_71:
[----:B------:R-:W-:Y:S02]  /*3810*/  LEA R0, R10, UR26, 0x3 ;  /* 0x0000001a0a007c11 */ /* 0x000fe4000f8e18ff */
[----:B------:R-:W-:Y:S02]  /*3820*/  SHF.L.U32 R2, R9, 0x1f, RZ ;  /* 0x0000001f09027819 */ /* 0x000fe400000006ff */
[----:B------:R-:W-:Y:S01]  /*3830*/  PLOP3.LUT P0, PT, PT, PT, UP4, 0x80, 0x8 ;  /* 0x000000000008781c */ /* 0x000fe20003f0f048 */
[----:B------:R-:W-:Y:S01]  /*3840*/  VIADD R3, R0, 0xe0 ;  /* 0x000000e000037836 */ /* 0x000fe20000000000 */
[----:B-1----:R-:W1:Y:S02]  /*3850*/  SYNCS.PHASECHK.TRANS64.TRYWAIT P1, [R0+URZ+0xd0], R2 ;  /* 0x0000d002000075a7 */ /* 0x002e6400080211ff */
[----:B-1-3--:R-:W-:Y:S09]  /*3860*/  @!P1 BRA `(.L_x_65) ;  /* 0x0000005400bc9947 */ /* 0x00aff20003800000 */
.L_x_166:
[----:B------:R-:W-:Y:S01]  /*3870*/  LEA R4, R10, UR26, 0x4 ;  /* 0x0000001a0a047c11 */ /* 0x000fe2000f8e20ff */
[----:B------:R-:W-:Y:S01]  /*3880*/  @UP4 ULEA UR4, UR24, UR26, 0x3 ;  /* 0x0000001a18044291 */ /* 0x000fe2000f8e18ff */
[----:B------:R-:W-:Y:S01]  /*3890*/  PLOP3.LUT P2, PT, PT, PT, PT, 0x80, 0x8 ;  /* 0x000000000008781c */ /* 0x000fe20003f4f070 */
[----:B------:R-:W-:Y:S01]  /*38a0*/  ULEA UR31, UR30, UR26, 0x3 ;  /* 0x0000001a1e1f7291 */ /* 0x000fe2000f8e18ff */
[----:B------:R-:W-:Y:S02]  /*38b0*/  PRMT R3, RZ, 0x654, R3 ;  /* 0x00000654ff037816 */ /* 0x000fe40000000003 */
[----:B------:R-:W2:Y:S01]  /*38c0*/  LDS.128 R4, [R4+0x160] ;  /* 0x0001600004047984 */ /* 0x000ea20000000c00 */
[----:B-1----:R-:W-:Y:S02]  /*38d0*/  @P0 SHF.L.U32 R2, R8, 0x1f, RZ ;  /* 0x0000001f08020819 */ /* 0x002fe400000006ff */
[----:B------:R-:W-:Y:S01]  /*38e0*/  SHF.L.U32 R0, R11, 0x1f, RZ ;  /* 0x0000001f0b007819 */ /* 0x000fe200000006ff */
[----:B------:R-:W-:Y:S01]  /*38f0*/  @!PT LDS RZ, [RZ] ;  /* 0x00000000fffff984 */ /* 0x000fe20000000800 */
[----:B------:R-:W-:Y:S01]  /*3900*/  @!PT LDS RZ, [RZ] ;  /* 0x00000000fffff984 */ /* 0x000fe20000000800 */
[----:B------:R-:W-:Y:S01]  /*3910*/  @!PT LDS RZ, [RZ] ;  /* 0x00000000fffff984 */ /* 0x000fe20000000800 */
[----:B------:R-:W-:Y:S01]  /*3920*/  @!PT LDS RZ, [RZ] ;  /* 0x00000000fffff984 */ /* 0x000fe20000000800 */
[----:B------:R1:W-:Y:S06]  /*3930*/  MEMBAR.ALL.CTA ;  /* 0x0000000000007992 */ /* 0x0003ec0000008000 */
[----:B-1----:R-:W1:Y:S02]  /*3940*/  FENCE.VIEW.ASYNC.S ;  /* 0x00000000000073c6 */ /* 0x002e640000000000 */
[----:B-1----:R1:W-:Y:S01]  /*3950*/  SYNCS.ARRIVE.TRANS64.RED.A1T0 RZ, [R3+URZ], RZ ;  /* 0x000000ff03ff79a7 */ /* 0x0023e200081004ff */
[----:B------:R1:W3:Y:S01]  /*3960*/  @P0 SYNCS.PHASECHK.TRANS64.TRYWAIT P2, [UR4], R2 ;  /* 0x00000002ff0005a7 */ /* 0x0002e20008041104 */
[----:B------:R-:W-:Y:S01]  /*3970*/  ULEA.HI UR4, UR30, UR30, URZ, 0x1 ;  /* 0x0000001e1e047291 */ /* 0x000fe2000f8f08ff */
[----:B--2---:R-:W-:-:S03]  /*3980*/  LOP3.LUT P1, RZ, R6, 0x1, RZ, 0xc0, !PT ;  /* 0x0000000106ff7812 */ /* 0x004fc6000782c0ff */
[----:B------:R-:W-:Y:S02]  /*3990*/  USHF.L.U32 UR11, UR4, 0x6, URZ ;  /* 0x00000006040b7899 */ /* 0x000fe400080006ff */
[----:B------:R-:W-:Y:S02]  /*39a0*/  ULOP3.LUT UR4, UR4, 0xffe, URZ, 0xc0, !UPT ;  /* 0x00000ffe04047892 */ /* 0x000fe4000f8ec0ff */
[----:B------:R-:W-:Y:S02]  /*39b0*/  ULOP3.LUT UR11, UR11, 0xffffff80, URZ, 0xc0, !UPT ;  /* 0xffffff800b0b7892 */ /* 0x000fe4000f8ec0ff */
[----:B------:R-:W-:Y:S02]  /*39c0*/  UIADD3 UR4, UPT, UPT, -UR4, UR30, URZ ;  /* 0x0000001e04047290 */ /* 0x000fe4000fffe1ff */
[----:B------:R-:W-:Y:S01]  /*39d0*/  UIADD3 UR11, UPT, UPT, UR42, UR11, URZ ;  /* 0x0000000b2a0b7290 */ /* 0x000fe2000fffe0ff */
[----:B------:R-:W2:Y:S03]  /*39e0*/  SYNCS.PHASECHK.TRANS64.TRYWAIT P0, [UR31+0x110], R0 ;  /* 0x00011000ff0075a7 */ /* 0x000ea6000800111f */
[----:B------:R-:W-:Y:S01]  /*39f0*/  ULEA UR11, UR4, UR11, 0x14 ;  /* 0x0000000b040b7291 */ /* 0x000fe2000f8ea0ff */
[----:B-123--:R-:W-:Y:S11]  /*3a00*/  @!P0 BRA `(.L_x_66) ;  /* 0x0000005400688947 */ /* 0x00eff60003800000 */
.L_x_168:
[----:B------:R-:W-:Y:S01]  /*3a10*/  IADD3 R10, PT, PT, R10, 0x1, RZ ;  /* 0x000000010a0a7810 */ /* 0x000fe20007ffe0ff */
[----:B------:R-:W-:Y:S06]  /*3a20*/  BRA.U !UP4, `(.L_x_67) ;  /* 0x000000010cc07547 */ /* 0x000fec000b800000 */
[----:B------:R-:W-:Y:S01]  /*3a30*/  UPLOP3.LUT UP2, UPT, UPT, UPT, UPT, 0x40, 0x4 ;  /* 0x000000000004789c */ /* 0x000fe20003f4e870 */
[----:B------:R-:W-:Y:S01]  /*3a40*/  UMOV UR23, UR41 ;  /* 0x0000002900177c82 */ /* 0x000fe20008000000 */
[----:B------:R-:W-:Y:S01]  /*3a50*/  UMOV UR22, UR40 ;  /* 0x0000002800167c82 */ /* 0x000fe20008000000 */
[----:B------:R-:W-:-:S08]  /*3a60*/  UMOV UR10, UR24 ;  /* 0x00000018000a7c82 */ /* 0x000fd00008000000 */
.L_x_70:
[----:B------:R-:W-:Y:S02]  /*3a70*/  UIADD3 UR23, UPT, UPT, UR23, 0x1, URZ ;  /* 0x0000000117177890 */ /* 0x000fe4000fffe0ff */
[----:B--2---:R-:W-:Y:S02]  /*3a80*/  ULEA UR5, UR10, UR26, 0x3 ;  /* 0x0000001a0a057291 */ /* 0x004fe4000f8e18ff */
[----:B------:R-:W-:Y:S01]  /*3a90*/  UISETP.NE.AND UP3, UPT, UR23, URZ, UPT ;  /* 0x000000ff1700728c */ /* 0x000fe2000bf65270 */
[----:B---3--:R-:W-:Y:S10]  /*3aa0*/  @P2 BRA `(.L_x_68) ;  /* 0x00000000000c2947 */ /* 0x008ff40003800000 */
[----:B-1----:R-:W-:Y:S04]  /*3ab0*/  SHF.L.U32 R2, R8, 0x1f, RZ ;  /* 0x0000001f08027819 */ /* 0x002fe800000006ff */
[----:B------:R-:W1:Y:S02]  /*3ac0*/  SYNCS.PHASECHK.TRANS64.TRYWAIT P0, [UR5], R2 ;  /* 0x00000002ff0075a7 */ /* 0x000e640008001105 */
[----:B-1----:R-:W-:Y:S05]  /*3ad0*/  @!P0 BRA `(.L_x_69) ;  /* 0x00000054004c8947 */ /* 0x002fea0003800000 */
.L_x_68:
[----:B------:R-:W-:Y:S01]  /*3ae0*/  UISETP.NE.AND UP0, UPT, UR22, 0x1, UPT ;  /* 0x000000011600788c */ /* 0x000fe2000bf05270 */
[----:B------:R-:W-:Y:S01]  /*3af0*/  PLOP3.LUT P2, PT, PT, PT, PT, 0x80, 0x8 ;  /* 0x000000000008781c */ /* 0x000fe20003f4f070 */
[----:B------:R-:W-:Y:S02]  /*3b00*/  UIADD3 UR4, UPT, UPT, UR10, 0x1, URZ ;  /* 0x000000010a047890 */ /* 0x000fe4000fffe0ff */
[----:B------:R-:W-:Y:S02]  /*3b10*/  UIADD3 UR25, UPT, UPT, UR5, 0x40, URZ ;  /* 0x0000004005197890 */ /* 0x000fe4000fffe0ff */
[----:B------:R-:W-:Y:S01]  /*3b20*/  UISETP.NE.AND UP1, UPT, UR4, 0x8, UPT ;  /* 0x000000080400788c */ /* 0x000fe2000bf25270 */
[----:B------:R-:W-:Y:S01]  /*3b30*/  PLOP3.LUT P0, PT, PT, PT, UP0, 0x80, 0x8 ;  /* 0x000000000008781c */ /* 0x000fe20003f0f008 */
[----:B------:R-:W-:Y:S02]  /*3b40*/  UIADD3 UR22, UPT, UPT, UR22, -0x1, URZ ;  /* 0xffffffff16167890 */ /* 0x000fe4000fffe0ff */
[----:B------:R-:W-:Y:S02]  /*3b50*/  USEL UR6, URZ, 0x1, UP1 ;  /* 0x00000001ff067887 */ /* 0x000fe40008800000 */
[----:B------:R-:W-:Y:S01]  /*3b60*/  USEL UR24, UR4, URZ, UP1 ;  /* 0x000000ff04187287 */ /* 0x000fe20008800000 */
[----:B------:R-:W-:Y:S01]  /*3b70*/  UMOV UR7, 0x40004040 ;  /* 0x4000404000077882 */ /* 0x000fe20000000000 */
[----:B------:R-:W-:Y:S02]  /*3b80*/  UMOV UR5, 0x40004040 ;  /* 0x4000404000057882 */ /* 0x000fe40000000000 */
[----:B------:R-:W-:Y:S01]  /*3b90*/  @UP0 ULEA UR4, UR24, UR26, 0x3 ;  /* 0x0000001a18040291 */ /* 0x000fe2000f8e18ff */
[----:B------:R-:W-:Y:S01]  /*3ba0*/  LOP3.LUT R8, R8, UR6, RZ, 0x3c, !PT ;  /* 0x0000000608087c12 */ /* 0x000fe2000f8e3cff */
[----:B------:R-:W-:Y:S01]  /*3bb0*/  ULEA UR6, UR10, UR29, 0xa ;  /* 0x0000001d0a067291 */ /* 0x000fe2000f8e50ff */
[----:B------:R-:W-:Y:S02]  /*3bc0*/  UMOV UR21, 0x40004040 ;  /* 0x4000404000157882 */ /* 0x000fe40000000000 */
[----:B-1----:R-:W-:Y:S01]  /*3bd0*/  @P0 SHF.L.U32 R0, R8, 0x1f, RZ ;  /* 0x0000001f08000819 */ /* 0x002fe200000006ff */
[----:B------:R-:W-:Y:S02]  /*3be0*/  UIADD3 UR20, UPT, UPT, UR6, 0x2, URZ ;  /* 0x0000000206147890 */ /* 0x000fe4000fffe0ff */
[----:B------:R-:W-:Y:S01]  /*3bf0*/  UIADD3 UR16, UPT, UPT, UR6, 0x4, URZ ;  /* 0x0000000406107890 */ /* 0x000fe2000fffe0ff */
[----:B------:R2:W3:Y:S01]  /*3c00*/  @P0 SYNCS.PHASECHK.TRANS64.TRYWAIT P2, [UR4], R0 ;  /* 0x00000000ff0005a7 */ /* 0x0004e20008041104 */
[----:B------:R-:W-:Y:S02]  /*3c10*/  ULEA UR4, UR10, UR28, 0x9 ;  /* 0x0000001c0a047291 */ /* 0x000fe4000f8e48ff */
[----:B------:R-:W-:Y:S02]  /*3c20*/  UIADD3 UR12, UPT, UPT, UR6, 0x6, URZ ;  /* 0x00000006060c7890 */ /* 0x000fe4000fffe0ff */
[----:B------:R-:W-:Y:S02]  /*3c30*/  UIADD3 UR18, UPT, UPT, UR4, 0x2, URZ ;  /* 0x0000000204127890 */ /* 0x000fe4000fffe0ff */
[----:B------:R-:W-:Y:S02]  /*3c40*/  UIADD3 UR14, UPT, UPT, UR4, 0x4, URZ ;  /* 0x00000004040e7890 */ /* 0x000fe4000fffe0ff */
[----:B------:R-:W-:Y:S01]  /*3c50*/  UIADD3 UR8, UPT, UPT, UR4, 0x6, URZ ;  /* 0x0000000604087890 */ /* 0x000fe2000fffe0ff */
[----:B------:R2:W-:Y:S01]  /*3c60*/  UTCHMMA gdesc[UR4], gdesc[UR6], tmem[UR11], tmem[UR38], idesc[UR39], UP2 ;  /* 0x00ff2606040075ea */ /* 0x0005e2000900000b */
[----:B------:R-:W-:Y:S01]  /*3c70*/  UPLOP3.LUT UP2, UPT, UPT, UPT, UPT, 0x80, 0x8 ;  /* 0x000000000008789c */ /* 0x000fe20003f4f070 */
[----:B------:R-:W-:Y:S01]  /*3c80*/  UMOV UR19, 0x40004040 ;  /* 0x4000404000137882 */ /* 0x000fe20000000000 */
[----:B------:R-:W-:Y:S01]  /*3c90*/  UMOV UR17, 0x40004040 ;  /* 0x4000404000117882 */ /* 0x000fe20000000000 */
[----:B------:R2:W-:Y:S01]  /*3ca0*/  UTCHMMA gdesc[UR18], gdesc[UR20], tmem[UR11], tmem[UR36], idesc[UR37], UPT ;  /* 0x00ff2414120075ea */ /* 0x0005e2000b80000b */
[----:B------:R-:W-:Y:S01]  /*3cb0*/  UMOV UR15, 0x40004040 ;  /* 0x40004040000f7882 */ /* 0x000fe20000000000 */
[----:B------:R-:W-:Y:S01]  /*3cc0*/  UMOV UR13, 0x40004040 ;  /* 0x40004040000d7882 */ /* 0x000fe20000000000 */
[----:B------:R-:W-:Y:S01]  /*3cd0*/  UMOV UR9, 0x40004040 ;  /* 0x4000404000097882 */ /* 0x000fe20000000000 */
[----:B------:R2:W-:Y:S01]  /*3ce0*/  UTCHMMA gdesc[UR14], gdesc[UR16], tmem[UR11], tmem[UR34], idesc[UR35], UPT ;  /* 0x00ff22100e0075ea */ /* 0x0005e2000b80000b */
[----:B------:R2:W-:Y:S01]  /*3cf0*/  UTCHMMA gdesc[UR8], gdesc[UR12], tmem[UR11], tmem[UR32], idesc[UR33], UPT ;  /* 0x00ff200c080075ea */ /* 0x0005e2000b80000b */
[----:B------:R2:W-:Y:S01]  /*3d00*/  UTCBAR.MULTICAST [UR25], URZ, UR27 ;  /* 0x000000ff190073e9 */ /* 0x0005e2000800081b */
[----:B------:R-:W-:Y:S01]  /*3d10*/  UMOV UR10, UR24 ;  /* 0x00000018000a7c82 */ /* 0x000fe20008000000 */
[----:B------:R-:W-:Y:S05]  /*3d20*/  BRA.U UP3, `(.L_x_70) ;  /* 0xfffffffd03507547 */ /* 0x000fea000b83ffff */
.L_x_67:
[----:B--2---:R-:W-:Y:S01]  /*3d30*/  UIADD3 UR4, UPT, UPT, UR30, 0x1, URZ ;  /* 0x000000011e047890 */ /* 0x004fe2000fffe0ff */
[C---:B------:R-:W-:Y:S01]  /*3d40*/  ISETP.NE.AND P0, PT, R10.reuse, 0x2, PT ;  /* 0x000000020a00780c */ /* 0x040fe20003f05270 */
[----:B------:R-:W-:Y:S02]  /*3d50*/  UIADD3 UR5, UPT, UPT, UR31, 0xf0, URZ ;  /* 0x000000f01f057890 */ /* 0x000fe4000fffe0ff */
[----:B------:R-:W-:Y:S01]  /*3d60*/  UISETP.NE.AND UP0, UPT, UR4, 0x4, UPT ;  /* 0x000000040400788c */ /* 0x000fe2000bf05270 */
[----:B-1----:R-:W-:Y:S02]  /*3d70*/  SEL R0, RZ, 0x1, P0 ;  /* 0x00000001ff007807 */ /* 0x002fe40000000000 */
[----:B------:R-:W-:Y:S01]  /*3d80*/  SEL R10, R10, RZ, P0 ;  /* 0x000000ff0a0a7207 */ /* 0x000fe20000000000 */
[----:B------:R-:W-:Y:S01]  /*3d90*/  USEL UR6, URZ, 0x1, UP0 ;  /* 0x00000001ff067887 */ /* 0x000fe20008000000 */
[----:B------:R-:W-:Y:S01]  /*3da0*/  LOP3.LUT R9, R9, R0, RZ, 0x3c, !PT ;  /* 0x0000000009097212 */ /* 0x000fe200078e3cff */
[----:B------:R-:W-:Y:S01]  /*3db0*/  USEL UR30, UR4, URZ, UP0 ;  /* 0x000000ff041e7287 */ /* 0x000fe20008000000 */
[----:B------:R1:W-:Y:S03]  /*3dc0*/  UTCBAR [UR5], URZ ;  /* 0x000000ff050073e9 */ /* 0x0003e600080000ff */
[----:B------:R-:W-:Y:S01]  /*3dd0*/  LOP3.LUT R11, R11, UR6, RZ, 0x3c, !PT ;  /* 0x000000060b0b7c12 */ /* 0x000fe2000f8e3cff */
[----:B------:R-:W-:Y:S07]  /*3de0*/  @P1 BRA `(.L_x_71) ;  /* 0xfffffff800881947 */ /* 0x000fee000383ffff */
[----:B------:R-:W2:Y:S01]  /*3df0*/  S2UR UR8, SR_CgaCtaId ;  /* 0x00000000000879c3 */ /* 0x000ea20000008800 */
[----:B------:R-:W-:Y:S01]  /*3e00*/  ELECT P0, URZ, PT ;  /* 0x0000000000ff782f */ /* 0x000fe20003800000 */
[----:B------:R-:W-:Y:S01]  /*3e10*/  IMAD.MOV.U32 R0, RZ, RZ, 0x1 ;  /* 0x00000001ff007424 */ /* 0x000fe200078e00ff */
[----:B------:R-:W-:Y:S01]  /*3e20*/  UIADD3 UR26, UPT, UPT, UR26, 0x110, URZ ;  /* 0x000001101a1a7890 */ /* 0x000fe2000fffe0ff */
[----:B------:R-:W-:Y:S01]  /*3e30*/  SHF.L.U32 R2, R11, 0x1f, RZ ;  /* 0x0000001f0b027819 */ /* 0x000fe200000006ff */
[----:B------:R-:W-:-:S03]  /*3e40*/  UMOV UR4, 0x40 ;  /* 0x0000004000047882 */ /* 0x000fc60000000000 */
[----:B------:R-:W-:Y:S01]  /*3e50*/  UVIRTCOUNT.DEALLOC.SMPOOL 0x80 ;  /* 0x000000800000784c */ /* 0x000fe20000000000 */
[----:B--2---:R-:W-:Y:S02]  /*3e60*/  ULEA UR8, UR8, UR4, 0x18 ;  /* 0x0000000408087291 */ /* 0x004fe4000f8ec0ff */
[----:B------:R-:W-:-:S07]  /*3e70*/  ULEA UR4, UR30, UR26, 0x3 ;  /* 0x0000001a1e047291 */ /* 0x000fce000f8e18ff */
[----:B------:R2:W-:Y:S02]  /*3e80*/  @P0 STS.U8 [UR8+0x1c], R0 ;  /* 0x00001c00ff000988 */ /* 0x0005e40008000008 */
[----:B------:R-:W4:Y:S02]  /*3e90*/  SYNCS.PHASECHK.TRANS64.TRYWAIT P0, [UR4], R2 ;  /* 0x00000002ff0075a7 */ /* 0x000f240008001104 */
[----:B--2-4-:R-:W-:Y:S05]  /*3ea0*/  @!P0 BRA `(.L_x_72) ;  /* 0x0000005000708947 */ /* 0x014fea0003800000 */
.L_x_171:
[----:B------:R-:W-:-:S04]  /*3eb0*/  UIADD3 UR4, UPT, UPT, UR30, 0x1, URZ ;  /* 0x000000011e047890 */ /* 0x000fc8000fffe0ff */
[----:B------:R-:W-:-:S04]  /*3ec0*/  UISETP.NE.AND UP0, UPT, UR4, 0x4, UPT ;  /* 0x000000040400788c */ /* 0x000fc8000bf05270 */
[----:B------:R-:W-:Y:S02]  /*3ed0*/  USEL UR6, URZ, 0x1, UP0 ;  /* 0x00000001ff067887 */ /* 0x000fe40008000000 */
[----:B------:R-:W-:-:S04]  /*3ee0*/  USEL UR4, UR4, URZ, UP0 ;  /* 0x000000ff04047287 */ /* 0x000fc80008000000 */
[----:B-1----:R-:W-:Y:S01]  /*3ef0*/  ULEA UR5, UR4, UR26, 0x3 ;  /* 0x0000001a04057291 */ /* 0x002fe2000f8e18ff */
[----:B--2---:R-:W-:-:S04]  /*3f00*/  LOP3.LUT R2, R11, UR6, RZ, 0x3c, !PT ;  /* 0x000000060b027c12 */ /* 0x004fc8000f8e3cff */
[----:B------:R-:W-:-:S04]  /*3f10*/  SHF.L.U32 R3, R2, 0x1f, RZ ;  /* 0x0000001f02037819 */ /* 0x000fc800000006ff */
[----:B------:R-:W1:Y:S02]  /*3f20*/  SYNCS.PHASECHK.TRANS64.TRYWAIT P0, [UR5], R3 ;  /* 0x00000003ff0075a7 */ /* 0x000e640008001105 */
[----:B-1----:R-:W-:Y:S05]  /*3f30*/  @!P0 BRA `(.L_x_73) ;  /* 0x0000005000648947 */ /* 0x002fea0003800000 */
.L_x_173:
        /* <DEDUP_REMOVED lines=9> */
.L_x_175:
[----:B------:R-:W-:-:S04]  /*3fd0*/  UIADD3 UR4, UPT, UPT, UR4, 0x1, URZ ;  /* 0x0000000104047890 */ /* 0x000fc8000fffe0ff */
[----:B------:R-:W-:-:S04]  /*3fe0*/  UISETP.NE.AND UP0, UPT, UR4, 0x4, UPT ;  /* 0x000000040400788c */ /* 0x000fc8000bf05270 */
[----:B------:R-:W-:Y:S02]  /*3ff0*/  USEL UR5, URZ, 0x1, UP0 ;  /* 0x00000001ff057887 */ /* 0x000fe40008000000 */
[----:B------:R-:W-:-:S04]  /*4000*/  USEL UR4, UR4, URZ, UP0 ;  /* 0x000000ff04047287 */ /* 0x000fc80008000000 */
[----:B------:R-:W-:Y:S01]  /*4010*/  ULEA UR4, UR4, UR26, 0x3 ;  /* 0x0000001a04047291 */ /* 0x000fe2000f8e18ff */
[----:B------:R-:W-:-:S04]  /*4020*/  LOP3.LUT R2, R2, UR5, RZ, 0x3c, !PT ;  /* 0x0000000502027c12 */ /* 0x000fc8000f8e3cff */
[----:B------:R-:W-:-:S04]  /*4030*/  SHF.L.U32 R2, R2, 0x1f, RZ ;  /* 0x0000001f02027819 */ /* 0x000fc800000006ff */
[----:B------:R-:W2:Y:S02]  /*4040*/  SYNCS.PHASECHK.TRANS64.TRYWAIT P0, [UR4], R2 ;  /* 0x00000002ff0075a7 */ /* 0x000ea40008001104 */
[----:B--2---:R-:W-:Y:S05]  /*4050*/  @!P0 BRA `(.L_x_75) ;  /* 0x00000050004c8947 */ /* 0x004fea0003800000 */
.L_x_177:
[----:B------:R-:W-:Y:S01]  /*4060*/  NOP ;  /* 0x0000000000007918 */ /* 0x000fe20000000000 */
[----:B-1----:R-:W1:Y:S01]  /*4070*/  LDS R0, [UR8+0x14] ;  /* 0x00001408ff007984 */ /* 0x002e620008000800 */
[----:B------:R-:W-:Y:S01]  /*4080*/  ULOP3.LUT UR4, UR42, 0xffff, URZ, 0xc0, !UPT ;  /* 0x0000ffff2a047892 */ /* 0x000fe2000f8ec0ff */
[----:B------:R-:W-:Y:S01]  /*4090*/  UMOV UR5, 0xffff ;  /* 0x0000ffff00057882 */ /* 0x000fe20000000000 */
[----:B------:R-:W-:Y:S02]  /*40a0*/  UMOV UR6, 0x1 ;  /* 0x0000000100067882 */ /* 0x000fe40000000000 */
[----:B------:R-:W-:-:S04]  /*40b0*/  USHF.R.U32.HI UR4, URZ, 0x5, UR4 ;  /* 0x00000005ff047899 */ /* 0x000fc80008011604 */
[----:B------:R-:W-:Y:S02]  /*40c0*/  USHF.L.U32 UR5, UR5, UR4, URZ ;  /* 0x0000000405057299 */ /* 0x000fe400080006ff */
[----:B------:R-:W-:-:S04]  /*40d0*/  USHF.L.U32 UR4, UR6, UR4, URZ ;  /* 0x0000000406047299 */ /* 0x000fc800080006ff */
[----:B-1----:R-:W-:-:S04]  /*40e0*/  LOP3.LUT R0, R0, UR5, RZ, 0xc0, !PT ;  /* 0x0000000500007c12 */ /* 0x002fc8000f8ec0ff */
[----:B------:R-:W-:-:S13]  /*40f0*/  ISETP.NE.AND P0, PT, R0, UR5, PT ;  /* 0x0000000500007c0c */ /* 0x000fda000bf05270 */
[----:B------:R-:W-:Y:S05]  /*4100*/  @P0 BRA `(.L_x_76) ;  /* 0x0000000000580947 */ /* 0x000fea0003800000 */
[----:B------:R-:W1:Y:S02]  /*4110*/  LDS R0, [UR8+0x18] ;  /* 0x00001808ff007984 */ /* 0x000e640008000800 */
[----:B-1----:R-:W-:-:S04]  /*4120*/  LOP3.LUT R0, R0, UR4, RZ, 0xc0, !PT ;  /* 0x0000000400007c12 */ /* 0x002fc8000f8ec0ff */
[----:B------:R-:W-:-:S13]  /*4130*/  ISETP.NE.AND P0, PT, R0, UR4, PT ;  /* 0x0000000400007c0c */ /* 0x000fda000bf05270 */
[----:B------:R-:W-:Y:S05]  /*4140*/  @P0 BRA `(.L_x_77) ;  /* 0x00000000003c0947 */ /* 0x000fea0003800000 */
[----:B------:R-:W1:Y:S01]  /*4150*/  S2R R2, SR_LANEID ;  /* 0x0000000000027919 */ /* 0x000e620000000000 */
[----:B------:R-:W-:-:S06]  /*4160*/  ULOP3.LUT UR5, URZ, UR5, URZ, 0x33, !UPT ;  /* 0x00000005ff057292 */ /* 0x000fcc000f8e33ff */
[----:B------:R-:W-:-:S04]  /*4170*/  IMAD.U32 R0, RZ, RZ, UR5 ;  /* 0x00000005ff007e24 */ /* 0x000fc8000f8e00ff */
[----:B------:R2:W4:Y:S02]  /*4180*/  REDUX UR7, R0 ;  /* 0x00000000000773c4 */ /* 0x0005240000000000 */
[----:B------:R1:W-:Y:S01]  /*4190*/  UTCATOMSWS.AND URZ, UR5 ;  /* 0x0000000500ff79e3 */ /* 0x0003e20008000000 */
[----:B--2---:R-:W-:Y:S01]  /*41a0*/  LOP3.LUT R0, RZ, UR4, RZ, 0x33, !PT ;  /* 0x00000004ff007c12 */ /* 0x004fe2000f8e33ff */
[----:B------:R-:W-:Y:S02]  /*41b0*/  VOTEU.ANY UR4, UPT, PT ;  /* 0x0000000000047886 */ /* 0x000fe400038e0100 */
[----:B------:R-:W-:Y:S02]  /*41c0*/  UFLO.U32 UR4, UR4 ;  /* 0x00000004000472bd */ /* 0x000fe400080e0000 */
[----:B------:R-:W2:Y:S04]  /*41d0*/  REDUX UR6, R0 ;  /* 0x00000000000673c4 */ /* 0x000ea80000000000 */
[----:B-1----:R-:W-:-:S02]  /*41e0*/  ISETP.EQ.U32.AND P0, PT, R2, UR4, PT ;  /* 0x0000000402007c0c */ /* 0x002fc4000bf02070 */
[----:B----4-:R-:W-:-:S11]  /*41f0*/  MOV R2, UR7 ;  /* 0x0000000700027c02 */ /* 0x010fd60008000f00 */
[----:B------:R1:W-:Y:S01]  /*4200*/  @P0 ATOMS.AND RZ, [UR8+0x14], R2 ;  /* 0x00001402ffff098c */ /* 0x0003e2000a800008 */
[----:B--2---:R-:W-:-:S05]  /*4210*/  IMAD.U32 R0, RZ, RZ, UR6 ;  /* 0x00000006ff007e24 */ /* 0x004fca000f8e00ff */
[----:B------:R1:W-:Y:S01]  /*4220*/  @P0 ATOMS.AND RZ, [UR8+0x18], R0 ;  /* 0x00001800ffff098c */ /* 0x0003e2000a800008 */
[----:B------:R-:W-:Y:S05]  /*4230*/  BRA `(.L_x_78) ;  /* 0x0000000000147947 */ /* 0x000fea0003800000 */
.L_x_77:
[----:B------:R-:W-:Y:S02]  /*4240*/  MOV R2, 0x4260 ;  /* 0x0000426000027802 */ /* 0x000fe40000000f00 */
[----:B---3-5:R-:W-:Y:S05]  /*4250*/  CALL.REL.NOINC `($__internal_0_$__cuda_sm10x_tcgen05_guardrail_trap_col_being_dealloced_not_returned_by_alloc) ;  /* 0x0000005400347944 */ /* 0x028fea0003c00000 */
[----:B------:R-:W-:Y:S05]  /*4260*/  BRA `(.L_x_78) ;  /* 0x0000000000087947 */ /* 0x000fea0003800000 */
.L_x_76:
[----:B------:R-:W-:Y:S02]  /*4270*/  MOV R2, 0x4290 ;  /* 0x0000429000027802 */ /* 0x000fe40000000f00 */
[----:B---3-5:R-:W-:Y:S05]  /*4280*/  CALL.REL.NOINC `($__internal_2_$__cuda_sm10x_tcgen05_guardrail_trap_unallocated_columns_being_dealloced) ;  /* 0x0000005400407944 */ /* 0x028fea0003c00000 */
.L_x_78:
[----:B------:R-:W-:Y:S01]  /*4290*/  NOP ;  /* 0x0000000000007918 */ /* 0x000fe20000000000 */
[----:B------:R-:W-:Y:S05]  /*42a0*/  EXIT ;  /* 0x000000000000794d */ /* 0x000fea0003800000 */
.L_x_60:
[----:B------:R-:W-:-:S09]  /*42b0*/  UISETP.NE.OR UP0, UPT, UR17, 0x3, !UP3 ;  /* 0x000000031100788c */ /* 0x000fd2000df05670 */
[----:B------:R-:W-:Y:S05]  /*42c0*/  BRA.U UP0, `(.L_x_79) ;  /* 0x00000011005c7547 */ /* 0x000fea000b800000 */
[----:B------:R-:W1:Y:S01]  /*42d0*/  S2UR UR10, SR_CgaCtaId ;  /* 0x00000000000a79c3 */ /* 0x000e620000008800 */
[----:B------:R-:W2:Y:S01]  /*42e0*/  LDCU UR31, c[0x0][0x370] ;  /* 0x00006e00ff1f77ac */ /* 0x000ea20008000800 */
[----:B------:R-:W-:Y:S02]  /*42f0*/  HFMA2 R13, -RZ, RZ, 0, 0 ;  /* 0x00000000ff0d7431 */ /* 0x000fe400000001ff */
[----:B------:R-:W-:Y:S01]  /*4300*/  IMAD.MOV.U32 R15, RZ, RZ, 0x1 ;  /* 0x00000001ff0f7424 */ /* 0x000fe200078e00ff */
[----:B------:R-:W-:Y:S01]  /*4310*/  MOV R7, 0x1000 ;  /* 0x0000100000077802 */ /* 0x000fe20000000f00 */
[----:B------:R-:W2:Y:S01]  /*4320*/  LDCU.128 UR44, c[0x0][0xb10] ;  /* 0x00016200ff2c77ac */ /* 0x000ea20008000c00 */
[----:B------:R-:W-:Y:S01]  /*4330*/  IMAD.MOV.U32 R14, RZ, RZ, RZ ;  /* 0x000000ffff0e7224 */ /* 0x000fe200078e00ff */
[----:B------:R-:W3:Y:S01]  /*4340*/  LDC.64 R16, c[0x0][0x348] ;  /* 0x0000d200ff107b82 */ /* 0x000ee20000000a00 */
[----:B------:R-:W4:Y:S01]  /*4350*/  LDCU UR30, c[0x0][0x374] ;  /* 0x00006e80ff1e77ac */ /* 0x000f220008000800 */
[----:B------:R-:W1:Y:S06]  /*4360*/  LDCU UR15, c[0x0][0xb0c] ;  /* 0x00016180ff0f77ac */ /* 0x000e6c0008000800 */
[----:B------:R-:W3:Y:S01]  /*4370*/  LDC.64 R2, c[0x0][0x888] ;  /* 0x00022200ff027b82 */ /* 0x000ee20000000a00 */
[----:B------:R-:W3:Y:S01]  /*4380*/  LDCU UR49, c[0x0][0xb20] ;  /* 0x00016400ff3177ac */ /* 0x000ee20008000800 */
[----:B------:R-:W3:Y:S06]  /*4390*/  LDCU UR4, c[0x0][0xb30] ;  /* 0x00016600ff0477ac */ /* 0x000eec0008000800 */
[----:B------:R-:W3:Y:S01]  /*43a0*/  LDC.64 R4, c[0x0][0x890] ;  /* 0x00022400ff047b82 */ /* 0x000ee20000000a00 */
[----:B------:R-:W-:Y:S01]  /*43b0*/  UMOV UR21, 0x400 ;  /* 0x0000040000157882 */ /* 0x000fe20000000000 */
[----:B--2---:R-:W-:-:S02]  /*43c0*/  UIMAD.WIDE.U32 UR6, UR31, UR44, URZ ;  /* 0x0000002c1f0672a5 */ /* 0x004fc4000f8e00ff */
[----:B----4-:R-:W-:Y:S02]  /*43d0*/  UIMAD.WIDE.U32 UR8, UR30, UR47, URZ ;  /* 0x0000002f1e0872a5 */ /* 0x010fe4000f8e00ff */
[----:B-1----:R-:W-:Y:S02]  /*43e0*/  ULEA UR21, UR10, UR21, 0x18 ;  /* 0x000000150a157291 */ /* 0x002fe4000f8ec0ff */
[----:B------:R-:W-:Y:S02]  /*43f0*/  UPLOP3.LUT UP3, UPT, UPT, UPT, UPT, 0x40, 0x4 ;  /* 0x000000000004789c */ /* 0x000fe40003f6e870 */
[----:B------:R-:W-:Y:S02]  /*4400*/  UIADD3 UR37, UPT, UPT, UR21, 0x98, URZ ;  /* 0x0000009815257890 */ /* 0x000fe4000fffe0ff */
[----:B------:R-:W-:Y:S02]  /*4410*/  UIADD3 UR33, UPT, UPT, UR21, 0x80, URZ ;  /* 0x0000008015217890 */ /* 0x000fe4000fffe0ff */
[----:B------:R-:W-:-:S02]  /*4420*/  UIADD3 UR25, UPT, UPT, UR21, 0x88, URZ ;  /* 0x0000008815197890 */ /* 0x000fc4000fffe0ff */
[----:B------:R-:W-:Y:S01]  /*4430*/  UIADD3 UR17, UPT, UPT, UR21, 0x90, URZ ;  /* 0x0000009015117890 */ /* 0x000fe2000fffe0ff */
[----:B------:R-:W-:Y:S01]  /*4440*/  UMOV UR6, UR7 ;  /* 0x0000000700067c82 */ /* 0x000fe20008000000 */
[----:B------:R-:W-:Y:S01]  /*4450*/  UMOV UR41, UR9 ;  /* 0x0000000900297c82 */ /* 0x000fe20008000000 */
[----:B------:R-:W-:Y:S02]  /*4460*/  UISETP.GE.AND UP0, UPT, UR42, 0x1, UPT ;  /* 0x000000012a00788c */ /* 0x000fe4000bf06270 */
[----:B------:R-:W-:Y:S01]  /*4470*/  UISETP.NE.AND UP4, UPT, UR42, 0x1, UPT ;  /* 0x000000012a00788c */ /* 0x000fe2000bf85270 */
[----:B------:R-:W1:Y:S01]  /*4480*/  LDCU.64 UR22, c[0x0][0xb28] ;  /* 0x00016500ff1677ac */ /* 0x000e620008000a00 */
[----:B------:R-:W-:Y:S02]  /*4490*/  UISETP.NE.AND UP6, UPT, UR15, 0x1, UPT ;  /* 0x000000010f00788c */ /* 0x000fe4000bfc5270 */
[----:B------:R-:W-:Y:S02]  /*44a0*/  UISETP.NE.AND UP5, UPT, UR46, 0x1, UPT ;  /* 0x000000012e00788c */ /* 0x000fe4000bfa5270 */
[----:B------:R-:W-:-:S02]  /*44b0*/  UPRMT UR37, UR10, 0x654, UR37 ;  /* 0x000006540a257896 */ /* 0x000fc40008000025 */
[----:B------:R-:W-:Y:S02]  /*44c0*/  USHF.R.U32.HI UR43, URZ, UR45, UR6 ;  /* 0x0000002dff2b7299 */ /* 0x000fe40008011606 */
[----:B------:R-:W-:Y:S02]  /*44d0*/  UPRMT UR40, UR10, 0x654, UR33 ;  /* 0x000006540a287896 */ /* 0x000fe40008000021 */
[----:B------:R-:W-:Y:S02]  /*44e0*/  UPRMT UR39, UR10, 0x654, UR25 ;  /* 0x000006540a277896 */ /* 0x000fe40008000019 */
[----:B------:R-:W-:Y:S02]  /*44f0*/  UPRMT UR38, UR10, 0x654, UR17 ;  /* 0x000006540a267896 */ /* 0x000fe40008000011 */
[----:B---3--:R-:W-:Y:S02]  /*4500*/  USHF.R.U32.HI UR41, URZ, UR49, UR41 ;  /* 0x00000031ff297299 */ /* 0x008fe40008011629 */
[----:B------:R-:W-:-:S11]  /*4510*/  UISETP.NE.AND UP2, UPT, UR4, 0x1, UPT ;  /* 0x000000010400788c */ /* 0x000fd6000bf45270 */
.L_x_90:
[C---:B------:R-:W-:Y:S02]  /*4520*/  LEA R12, R14.reuse, UR21, 0x3 ;  /* 0x000000150e0c7c11 */ /* 0x040fe4000f8e18ff */
[----:B------:R-:W-:Y:S02]  /*4530*/  SHF.L.U32 R0, R13, 0x1f, RZ ;  /* 0x0000001f0d007819 */ /* 0x000fe400000006ff */
[----:B------:R-:W-:Y:S02]  /*4540*/  LEA R8, R14, UR21, 0x4 ;  /* 0x000000150e087c11 */ /* 0x000fe4000f8e20ff */
[----:B--2---:R-:W2:Y:S02]  /*4550*/  SYNCS.PHASECHK.TRANS64.TRYWAIT P0, [R12+URZ+0xd0], R0 ;  /* 0x0000d0000c0075a7 */ /* 0x004ea400080011ff */
[----:B--2---:R-:W-:Y:S05]  /*4560*/  @!P0 BRA `(.L_x_80) ;  /* 0x0000004c00208947 */ /* 0x004fea0003800000 */
.L_x_178:
[----:B------:R-:W3:Y:S01]  /*4570*/  LDS.128 R8, [R8+0x160] ;  /* 0x0001600008087984 */ /* 0x000ee20000000c00 */
[----:B------:R-:W-:Y:S01]  /*4580*/  UISETP.GE.AND UP0, UPT, UR42, 0x1, UPT ;  /* 0x000000012a00788c */ /* 0x000fe2000bf06270 */
[----:B------:R-:W-:Y:S01]  /*4590*/  @!PT LDS RZ, [RZ] ;  /* 0x00000000fffff984 */ /* 0x000fe20000000800 */
[----:B------:R-:W-:Y:S01]  /*45a0*/  @!PT LDS RZ, [RZ] ;  /* 0x00000000fffff984 */ /* 0x000fe20000000800 */
[----:B------:R-:W-:Y:S01]  /*45b0*/  @!PT LDS RZ, [RZ] ;  /* 0x00000000fffff984 */ /* 0x000fe20000000800 */
[----:B------:R-:W-:Y:S01]  /*45c0*/  @!PT LDS RZ, [RZ] ;  /* 0x00000000fffff984 */ /* 0x000fe20000000800 */
[----:B------:R4:W-:Y:S06]  /*45d0*/  MEMBAR.ALL.CTA ;  /* 0x0000000000007992 */ /* 0x0009ec0000008000 */
[----:B----4-:R-:W4:Y:S01]  /*45e0*/  FENCE.VIEW.ASYNC.S ;  /* 0x00000000000073c6 */ /* 0x010f220000000000 */
[----:B---3--:R-:W-:Y:S11]  /*45f0*/  LOP3.LUT P0, RZ, R10, 0x1, RZ, 0xc0, !PT ;  /* 0x000000010aff7812 */ /* 0x008ff6000780c0ff */
[----:B------:R-:W-:Y:S02]  /*4600*/  @!UPT UIADD3 URZ, UPT, UPT, URZ, URZ, URZ ;  /* 0x000000fffffff290 */ /* 0x000fe4000fffe0ff */
[----:B----4-:R-:W-:Y:S01]  /*4610*/  VOTEU.ANY UP1, P0 ;  /* 0x0000000000ff7886 */ /* 0x010fe20000020100 */
[----:B------:R-:W-:Y:S11]  /*4620*/  PLOP3.LUT P0, PT, PT, PT, UP1, 0x80, 0x8 ;  /* 0x000000000008781c */ /* 0x000ff60003f0f018 */
[----:B------:R-:W-:Y:S02]  /*4630*/  @!UPT UIADD3 URZ, UPT, UPT, URZ, URZ, URZ ;  /* 0x000000fffffff290 */ /* 0x000fe4000fffe0ff */
[----:B--2---:R-:W-:Y:S02]  /*4640*/  @P0 SHF.R.U32.HI R0, RZ, 0x10, R9 ;  /* 0x00000010ff000819 */ /* 0x004fe40000011609 */
[----:B------:R-:W-:Y:S02]  /*4650*/  @P0 MOV R6, R8 ;  /* 0x0000000800060202 */ /* 0x000fe40000000f00 */
[----:B------:R-:W-:Y:S01]  /*4660*/  @P0 R2UR UR4, R0 ;  /* 0x00000000000402ca */ /* 0x000fe200000e0000 */
[----:B------:R-:W-:Y:S01]  /*4670*/  VIADD R0, R12, 0xe0 ;  /* 0x000000e00c007836 */ /* 0x000fe20000000000 */
[----:B------:R-:W-:Y:S02]  /*4680*/  @P0 LOP3.LUT R8, R9, 0xffff, RZ, 0xc0, !PT ;  /* 0x0000ffff09080812 */ /* 0x000fe400078ec0ff */
[----:B------:R-:W-:Y:S02]  /*4690*/  @P0 R2UR UR6, R6 ;  /* 0x00000000060602ca */ /* 0x000fe400000e0000 */
[----:B------:R-:W-:Y:S02]  /*46a0*/  PRMT R0, RZ, 0x654, R0 ;  /* 0x00000654ff007816 */ /* 0x000fe40000000000 */
[----:B------:R-:W-:Y:S02]  /*46b0*/  @P0 R2UR UR5, R8 ;  /* 0x00000000080502ca */ /* 0x000fe400000e0000 */
[----:B------:R2:W-:Y:S03]  /*46c0*/  SYNCS.ARRIVE.TRANS64.RED.A1T0 RZ, [R0+URZ], RZ ;  /* 0x000000ff00ff79a7 */ /* 0x0005e600081004ff */
[----:B------:R-:W-:Y:S04]  /*46d0*/  @UP1 UMOV UR29, UR4 ;  /* 0x00000004001d1c82 */ /* 0x000fe80008000000 */
[----:B------:R-:W-:Y:S04]  /*46e0*/  @UP1 UMOV UR14, UR6 ;  /* 0x00000006000e1c82 */ /* 0x000fe80008000000 */
[----:B------:R-:W-:Y:S01]  /*46f0*/  @UP1 UMOV UR13, UR5 ;  /* 0x00000005000d1c82 */ /* 0x000fe20008000000 */
[----:B------:R-:W-:Y:S05]  /*4700*/  BRA.U !UP0, `(.L_x_81) ;  /* 0x0000000108a47547 */ /* 0x000fea000b800000 */
[----:B------:R-:W-:Y:S02]  /*4710*/  UIMAD.WIDE.U32 UR18, UR13, UR47, URZ ;  /* 0x0000002f0d1272a5 */ /* 0x000fe4000f8e00ff */
[----:B------:R-:W-:Y:S02]  /*4720*/  UIMAD.WIDE.U32 UR26, UR14, UR44, URZ ;  /* 0x0000002c0e1a72a5 */ /* 0x000fe4000f8e00ff */
[----:B------:R-:W-:Y:S02]  /*4730*/  USEL UR4, UR30, UR41, !UP5 ;  /* 0x000000291e047287 */ /* 0x000fe4000e800000 */
[----:B------:R-:W-:Y:S02]  /*4740*/  USEL UR7, UR31, UR43, !UP6 ;  /* 0x0000002b1f077287 */ /* 0x000fe4000f000000 */
[----:B-1----:R-:W-:Y:S02]  /*4750*/  UIMAD.WIDE.U32 UR8, UR4, UR22, URZ ;  /* 0x00000016040872a5 */ /* 0x002fe4000f8e00ff */
[----:B------:R-:W-:Y:S01]  /*4760*/  UIMAD.WIDE.U32 UR10, UR7, UR22, URZ ;  /* 0x00000016070a72a5 */ /* 0x000fe2000f8e00ff */
[----:B------:R-:W-:Y:S02]  /*4770*/  UMOV UR5, UR19 ;  /* 0x0000001300057c82 */ /* 0x000fe40008000000 */
[----:B------:R-:W-:Y:S03]  /*4780*/  USHF.R.U32.HI UR6, URZ, UR49, UR5 ;  /* 0x00000031ff067299 */ /* 0x000fe60008011605 */
[----:B------:R-:W-:Y:S01]  /*4790*/  UMOV UR5, UR27 ;  /* 0x0000001b00057c82 */ /* 0x000fe20008000000 */
[----:B------:R-:W-:Y:S02]  /*47a0*/  USEL UR6, UR13, UR6, !UP5 ;  /* 0x000000060d067287 */ /* 0x000fe4000e800000 */
[----:B------:R-:W-:Y:S03]  /*47b0*/  USHF.R.U32.HI UR12, URZ, UR45, UR5 ;  /* 0x0000002dff0c7299 */ /* 0x000fe60008011605 */
[----:B------:R-:W-:Y:S02]  /*47c0*/  UMOV UR5, UR9 ;  /* 0x0000000900057c82 */ /* 0x000fe40008000000 */
[----:B------:R-:W-:Y:S03]  /*47d0*/  @UP4 USHF.R.U32.HI UR4, URZ, UR23, UR5 ;  /* 0x00000017ff044299 */ /* 0x000fe60008011605 */
[----:B------:R-:W-:Y:S01]  /*47e0*/  UMOV UR5, UR11 ;  /* 0x0000000b00057c82 */ /* 0x000fe20008000000 */
[----:B------:R-:W-:Y:S02]  /*47f0*/  UIMAD UR4, UR42, UR4, URZ ;  /* 0x000000042a0472a4 */ /* 0x000fe4000f8e02ff */
[----:B------:R-:W-:Y:S02]  /*4800*/  @UP4 USHF.R.U32.HI UR7, URZ, UR23, UR5 ;  /* 0x00000017ff074299 */ /* 0x000fe40008011605 */
[----:B------:R-:W-:Y:S02]  /*4810*/  UIMAD.WIDE.U32 UR10, UR6, UR22, URZ ;  /* 0x00000016060a72a5 */ /* 0x000fe4000f8e00ff */
[----:B------:R-:W-:Y:S02]  /*4820*/  USEL UR5, UR14, UR12, !UP6 ;  /* 0x0000000c0e057287 */ /* 0x000fe4000f000000 */
[----:B------:R-:W-:Y:S02]  /*4830*/  UIMAD UR8, UR42, UR7, URZ ;  /* 0x000000072a0872a4 */ /* 0x000fe4000f8e02ff */
[----:B------:R-:W-:Y:S03]  /*4840*/  UISETP.GE.AND UP0, UPT, UR6, UR4, UPT ;  /* 0x000000040600728c */ /* 0x000fe6000bf06270 */
[----:B------:R-:W-:Y:S01]  /*4850*/  UMOV UR4, UR11 ;  /* 0x0000000b00047c82 */ /* 0x000fe20008000000 */
[----:B------:R-:W-:Y:S02]  /*4860*/  UISETP.GE.OR UP0, UPT, UR5, UR8, UP0 ;  /* 0x000000080500728c */ /* 0x000fe40008706670 */
[----:B------:R-:W-:Y:S02]  /*4870*/  USHF.R.U32.HI UR4, URZ, UR23, UR4 ;  /* 0x00000017ff047299 */ /* 0x000fe40008011604 */
[----:B------:R-:W-:Y:S02]  /*4880*/  UIMAD.WIDE.U32 UR8, UR5, UR22, URZ ;  /* 0x00000016050872a5 */ /* 0x000fe4000f8e00ff */
[----:B------:R-:W-:Y:S04]  /*4890*/  USEL UR10, UR6, UR4, !UP4 ;  /* 0x00000004060a7287 */ /* 0x000fe8000e000000 */
[----:B------:R-:W-:Y:S01]  /*48a0*/  UIADD3 UR11, UPT, UPT, -UR10, URZ, URZ ;  /* 0x000000ff0a0b7290 */ /* 0x000fe2000fffe1ff */
[----:B------:R-:W-:Y:S02]  /*48b0*/  @!UP0 UMOV UR4, UR9 ;  /* 0x0000000900048c82 */ /* 0x000fe40008000000 */
[----:B------:R-:W-:Y:S02]  /*48c0*/  @!UP0 USHF.R.U32.HI UR4, URZ, UR23, UR4 ;  /* 0x00000017ff048299 */ /* 0x000fe40008011604 */
[----:B------:R-:W-:Y:S02]  /*48d0*/  UIMAD UR8, UR42, UR11, UR6 ;  /* 0x0000000b2a0872a4 */ /* 0x000fe4000f8e0206 */
[----:B------:R-:W-:Y:S04]  /*48e0*/  @!UP0 USEL UR4, UR5, UR4, !UP4 ;  /* 0x0000000405048287 */ /* 0x000fe8000e000000 */
[----:B------:R-:W-:Y:S02]  /*48f0*/  @!UP0 UIMAD UR8, UR7, UR8, UR4 ;  /* 0x00000008070882a4 */ /* 0x000fe4000f8e0204 */
[----:B------:R-:W-:Y:S02]  /*4900*/  @!UP0 UIADD3 UR9, UPT, UPT, UR10, -UR4, URZ ;  /* 0x800000040a098290 */ /* 0x000fe4000fffe0ff */
[----:B------:R-:W-:Y:S02]  /*4910*/  UIADD3 UR4, UPT, UPT, -UR5, URZ, URZ ;  /* 0x000000ff05047290 */ /* 0x000fe4000fffe1ff */
[----:B------:R-:W-:Y:S02]  /*4920*/  UIADD3 UR7, UPT, UPT, -UR6, URZ, URZ ;  /* 0x000000ff06077290 */ /* 0x000fe4000fffe1ff */
[----:B------:R-:W-:Y:S02]  /*4930*/  @!UP0 UIMAD UR6, UR9, UR42, UR5 ;  /* 0x0000002a090682a4 */ /* 0x000fe4000f8e0205 */
[----:B------:R-:W-:Y:S02]  /*4940*/  UIMAD UR14, UR15, UR4, UR14 ;  /* 0x000000040f0e72a4 */ /* 0x000fe4000f8e020e */
[----:B------:R-:W-:Y:S01]  /*4950*/  UIMAD UR13, UR46, UR7, UR13 ;  /* 0x000000072e0d72a4 */ /* 0x000fe2000f8e020d */
[----:B------:R-:W-:Y:S02]  /*4960*/  @!UP0 UMOV UR5, UR8 ;  /* 0x0000000800058c82 */ /* 0x000fe40008000000 */
[----:B------:R-:W-:Y:S02]  /*4970*/  UIMAD UR14, UR5, UR15, UR14 ;  /* 0x0000000f050e72a4 */ /* 0x000fe4000f8e020e */
[----:B------:R-:W-:Y:S11]  /*4980*/  UIMAD UR13, UR6, UR46, UR13 ;  /* 0x0000002e060d72a4 */ /* 0x000ff6000f8e020d */
[----:B------:R-:W-:Y:S01]  /*4990*/  @!UPT UIADD3 URZ, UPT, UPT, URZ, URZ, URZ ;  /* 0x000000fffffff290 */ /* 0x000fe2000fffe0ff */
.L_x_81:
[----:B------:R-:W3:Y:S01]  /*49a0*/  @!UP2 LDCU.128 UR8, c[0x0][0xb10] ;  /* 0x00016200ff08a7ac */ /* 0x000ee20008000c00 */
[C---:B------:R-:W-:Y:S02]  /*49b0*/  ISETP.NE.U32.AND P1, PT, R4.reuse, RZ, PT ;  /* 0x000000ff0400720c */ /* 0x040fe40003f25070 */
[----:B------:R-:W-:Y:S02]  /*49c0*/  ISETP.NE.U32.AND P0, PT, R4, RZ, PT ;  /* 0x000000ff0400720c */ /* 0x000fe40003f05070 */
[C---:B------:R-:W-:Y:S02]  /*49d0*/  ISETP.NE.AND.EX P1, PT, R5.reuse, RZ, PT, P1 ;  /* 0x000000ff0500720c */ /* 0x040fe40003f25310 */
[----:B------:R-:W-:Y:S01]  /*49e0*/  ISETP.NE.AND.EX P0, PT, R5, RZ, PT, P0 ;  /* 0x000000ff0500720c */ /* 0x000fe20003f05300 */
[----:B------:R-:W4:Y:S01]  /*49f0*/  @!UP2 LDCU UR5, c[0x0][0xb0c] ;  /* 0x00016180ff05a7ac */ /* 0x000f220008000800 */
[----:B------:R-:W-:Y:S01]  /*4a00*/  SHF.L.U32 R9, R15, 0x1f, RZ ;  /* 0x0000001f0f097819 */ /* 0x000fe200000006ff */
[----:B------:R-:W-:Y:S02]  /*4a10*/  USHF.L.U32 UR35, UR16, 0x6, URZ ;  /* 0x0000000610237899 */ /* 0x000fe400080006ff */
[----:B------:R-:W-:Y:S02]  /*4a20*/  USHF.L.U32 UR34, UR20, 0x7, URZ ;  /* 0x0000000714227899 */ /* 0x000fe400080006ff */
[----:B---3--:R-:W-:Y:S07]  /*4a30*/  UIMAD.WIDE.U32 UR6, UR14, UR8, URZ ;  /* 0x000000080e0672a5 */ /* 0x008fee000f8e00ff */
[----:B------:R-:W-:Y:S01]  /*4a40*/  @!UP2 UMOV UR4, UR7 ;  /* 0x000000070004ac82 */ /* 0x000fe20008000000 */
[----:B----4-:R-:W-:Y:S02]  /*4a50*/  @!UP2 UISETP.NE.AND UP0, UPT, UR5, 0x1, UPT ;  /* 0x000000010500a88c */ /* 0x010fe4000bf05270 */
[----:B------:R-:W-:Y:S02]  /*4a60*/  @!UP2 USHF.R.U32.HI UR4, URZ, UR9, UR4 ;  /* 0x00000009ff04a299 */ /* 0x000fe40008011604 */
[----:B------:R-:W-:Y:S02]  /*4a70*/  UIMAD.WIDE.U32 UR6, UR13, UR11, URZ ;  /* 0x0000000b0d0672a5 */ /* 0x000fe4000f8e00ff */
[----:B------:R-:W-:Y:S02]  /*4a80*/  @!UP2 USEL UR8, UR14, UR4, !UP0 ;  /* 0x000000040e08a287 */ /* 0x000fe4000c000000 */
[----:B------:R-:W-:Y:S03]  /*4a90*/  @!UP2 UISETP.NE.AND UP0, UPT, UR10, 0x1, UPT ;  /* 0x000000010a00a88c */ /* 0x000fe6000bf05270 */
[----:B------:R-:W-:Y:S02]  /*4aa0*/  @!UP2 UMOV UR6, UR7 ;  /* 0x000000070006ac82 */ /* 0x000fe40008000000 */
[----:B------:R-:W3:Y:S02]  /*4ab0*/  @!UP2 LDCU UR4, c[0x0][0xb20] ;  /* 0x00016400ff04a7ac */ /* 0x000ee40008000800 */
[----:B---3--:R-:W-:Y:S04]  /*4ac0*/  @!UP2 USHF.R.U32.HI UR6, URZ, UR4, UR6 ;  /* 0x00000004ff06a299 */ /* 0x008fe80008011606 */
[----:B------:R-:W-:Y:S04]  /*4ad0*/  @!UP2 USEL UR6, UR13, UR6, !UP0 ;  /* 0x000000060d06a287 */ /* 0x000fe8000c000000 */
[----:B------:R-:W-:Y:S02]  /*4ae0*/  @!UP2 UIADD3 UR4, UPT, UPT, -UR8, UR6, URZ ;  /* 0x000000060804a290 */ /* 0x000fe4000fffe1ff */
[----:B------:R-:W-:Y:S02]  /*4af0*/  @!UP2 UIADD3 UR6, UPT, UPT, UR8, -UR6, URZ ;  /* 0x800000060806a290 */ /* 0x000fe4000fffe0ff */
[----:B------:R-:W-:Y:S02]  /*4b00*/  @!UP2 UIMAD UR14, UR4, UR5, UR14 ;  /* 0x00000005040ea2a4 */ /* 0x000fe4000f8e020e */
[----:B------:R-:W-:Y:S01]  /*4b10*/  @!UP2 UIMAD UR13, UR6, UR10, UR13 ;  /* 0x0000000a060da2a4 */ /* 0x000fe2000f8e020d */
[----:B------:R-:W-:Y:S11]  /*4b20*/  BRA.U UP3, `(.L_x_82) ;  /* 0x0000000103107547 */ /* 0x000ff6000b800000 */
[----:B------:R-:W-:Y:S04]  /*4b30*/  MOV R6, UR48 ;  /* 0x0000003000067c02 */ /* 0x000fe80008000f00 */
[----:B------:R-:W-:Y:S04]  /*4b40*/  SHF.L.U32 R6, R6, 0x1f, RZ ;  /* 0x0000001f06067819 */ /* 0x000fe800000006ff */
[----:B------:R-:W3:Y:S02]  /*4b50*/  SYNCS.PHASECHK.TRANS64.TRYWAIT P2, [UR21+0xc8], R6 ;  /* 0x0000c806ff0075a7 */ /* 0x000ee40008041115 */
[----:B---3--:R-:W-:Y:S05]  /*4b60*/  @!P2 BRA `(.L_x_83) ;  /* 0x0000004400b4a947 */ /* 0x008fea0003800000 */
.L_x_82:
[----:B------:R-:W-:Y:S05]  /*4b70*/  @!P1 BRA `(.L_x_84) ;  /* 0x0000000000309947 */ /* 0x000fea0003800000 */
[----:B------:R-:W-:Y:S01]  /*4b80*/  ISETP.NE.U32.AND P1, PT, R2, RZ, PT ;  /* 0x000000ff0200720c */ /* 0x000fe20003f25070 */
[----:B------:R-:W3:Y:S01]  /*4b90*/  LDCU.64 UR4, c[0x0][0x358] ;  /* 0x00006b00ff0477ac */ /* 0x000ee20008000a00 */
[----:B------:R-:W-:Y:S02]  /*4ba0*/  IMAD.MOV.U32 R45, RZ, RZ, 0x1 ;  /* 0x00000001ff2d7424 */ /* 0x000fe400078e00ff */
[----:B------:R-:W-:Y:S11]  /*4bb0*/  ISETP.NE.AND.EX P1, PT, R3, RZ, PT, P1 ;  /* 0x000000ff0300720c */ /* 0x000ff60003f25310 */
[----:B------:R-:W-:Y:S02]  /*4bc0*/  @!UPT UIADD3 URZ, UPT, UPT, URZ, URZ, URZ ;  /* 0x000000fffffff290 */ /* 0x000fe4000fffe0ff */
[----:B------:R-:W4:Y:S01]  /*4bd0*/  @P1 LDC.64 R10, c[0x0][0x888] ;  /* 0x00022200ff0a1b82 */ /* 0x000f220000000a00 */
[----:B--2---:R-:W-:Y:S04]  /*4be0*/  @P1 IMAD R0, R4, UR36, RZ ;  /* 0x0000002404001c24 */ /* 0x004fe8000f8e02ff */
[----:B----4-:R-:W-:Y:S04]  /*4bf0*/  @P1 IMAD.WIDE R10, R0, 0x4, R10 ;  /* 0x00000004000a1825 */ /* 0x010fe800078e020a */
[----:B------:R-:W-:Y:S01]  /*4c00*/  HFMA2 R0, -RZ, RZ, 0, 5.9604644775390625e-08 ;  /* 0x00000001ff007431 */ /* 0x000fe200000001ff */
[----:B---3-5:R3:W5:Y:S04]  /*4c10*/  @P1 LDG.E R27, desc[UR4][R10.64] ;  /* 0x000000040a1b1981 */ /* 0x028768000c1e1900 */
[----:B------:R-:W-:Y:S01]  /*4c20*/  @!P1 PRMT R45, R0, 0x7610, R45 ;  /* 0x00007610002d9816 */ /* 0x000fe2000000002d */
[----:B---3--:R-:W4:Y:S06]  /*4c30*/  @!P1 LDC R27, c[0x0][0x880] ;  /* 0x00022000ff1b9b82 */ /* 0x008f2c0000000800 */
.L_x_84:
[----:B----45:R-:W-:Y:S01]  /*4c40*/  @!P0 FSETP.EQ.AND P1, PT, R27, RZ, PT ;  /* 0x000000ff1b00820b */ /* 0x030fe20003f22000 */
[----:B------:R-:W-:Y:S01]  /*4c50*/  @!UPT UIADD3 URZ, UPT, UPT, URZ, URZ, URZ ;  /* 0x000000fffffff290 */ /* 0x000fe2000fffe0ff */
[----:B------:R-:W-:Y:S11]  /*4c60*/  @!P0 BRA `(.L_x_85) ;  /* 0x0000000000188947 */ /* 0x000ff60003800000 */
[----:B------:R-:W-:Y:S02]  /*4c70*/  LOP3.LUT P0, RZ, R45, 0xff, RZ, 0xc0, !PT ;  /* 0x000000ff2dff7812 */ /* 0x000fe4000780c0ff */
[----:B------:R-:W-:Y:S04]  /*4c80*/  ISETP.NE.U32.AND P1, PT, R2, RZ, PT ;  /* 0x000000ff0200720c */ /* 0x000fe80003f25070 */
[----:B------:R-:W-:Y:S04]  /*4c90*/  ISETP.NE.AND.EX P1, PT, R3, RZ, PT, P1 ;  /* 0x000000ff0300720c */ /* 0x000fe80003f25310 */
[----:B------:R-:W-:Y:S03]  /*4ca0*/  PLOP3.LUT P1, PT, P1, PT, PT, 0x8, 0x80 ;  /* 0x000000000080781c */ /* 0x000fe60000f2e170 */
[----:B------:R-:W-:Y:S11]  /*4cb0*/  @P0 FSETP.EQ.AND P1, PT, R27, RZ, PT ;  /* 0x000000ff1b00020b */ /* 0x000ff60003f22000 */
[----:B------:R-:W-:Y:S02]  /*4cc0*/  @!UPT UIADD3 URZ, UPT, UPT, URZ, URZ, URZ ;  /* 0x000000fffffff290 */ /* 0x000fe4000fffe0ff */
.L_x_85:
[----:B------:R-:W3:Y:S01]  /*4cd0*/  SYNCS.PHASECHK.TRANS64.TRYWAIT P2, [UR21+0xa0], R9 ;  /* 0x0000a009ff0075a7 */ /* 0x000ee20008041115 */
[----:B------:R-:W-:Y:S04]  /*4ce0*/  ELECT P0, URZ, PT ;  /* 0x0000000000ff782f */ /* 0x000fe80003800000 */
[----:B------:R-:W-:Y:S11]  /*4cf0*/  PLOP3.LUT P1, PT, P1, P0, PT, 0xf2, 0x2f ;  /* 0x00000000002f781c */ /* 0x000ff60000f21e72 */
[----:B------:R-:W-:Y:S02]  /*4d00*/  @!UPT UIADD3 URZ, UPT, UPT, URZ, URZ, URZ ;  /* 0x000000fffffff290 */ /* 0x000fe4000fffe0ff */
[----:B------:R-:W-:Y:S05]  /*4d10*/  @!P1 IADD3 R8, P0, PT, R16, 0x580, RZ ;  /* 0x0000058010089810 */ /* 0x000fea0007f1e0ff */
[----:B--2---:R-:W-:Y:S01]  /*4d20*/  @!P1 IMAD.X R6, RZ, RZ, R17, P0 ;  /* 0x000000ffff069224 */ /* 0x004fe200000e0611 */
[----:B---3--:R-:W-:Y:S07]  /*4d30*/  @!P2 BRA `(.L_x_86) ;  /* 0x000000440058a947 */ /* 0x008fee0003800000 */
.L_x_181:
[----:B------:R-:W-:Y:S01]  /*4d40*/  @!P1 R2UR UR5, R8 ;  /* 0x00000000080592ca */ /* 0x000fe200000e0000 */
[----:B------:R-:W-:Y:S01]  /*4d50*/  VOTEU.ALL UP0, P1 ;  /* 0x0000000000ff7886 */ /* 0x000fe20000800000 */
[----:B------:R-:W-:Y:S01]  /*4d60*/  @!P1 R2UR UR4, R6 ;  /* 0x00000000060492ca */ /* 0x000fe200000e0000 */
[----:B--2---:R-:W-:Y:S01]  /*4d70*/  @!P1 IMAD.MOV.U32 R0, RZ, RZ, 0x1000 ;  /* 0x00001000ff009424 */ /* 0x004fe200078e00ff */
[----:B------:R-:W-:Y:S01]  /*4d80*/  UMOV UR6, 0x0 ;  /* 0x0000000000067882 */ /* 0x000fe20000000000 */
[----:B------:R-:W-:Y:S01]  /*4d90*/  UMOV UR7, 0x10000000 ;  /* 0x1000000000077882 */ /* 0x000fe20000000000 */
[----:B------:R-:W-:Y:S01]  /*4da0*/  @!UP0 UIADD3 UR32, UPT, UPT, UR21, 0x200, URZ ;  /* 0x0000020015208890 */ /* 0x000fe2000fffe0ff */
[----:B------:R-:W-:Y:S01]  /*4db0*/  @!P1 IADD3 R8, P0, PT, R16, 0x580, RZ ;  /* 0x0000058010089810 */ /* 0x000fe20007f1e0ff */
[----:B------:R-:W-:Y:S04]  /*4dc0*/  VOTEU.ALL UP0, P1 ;  /* 0x0000000000ff7886 */ /* 0x000fe80000800000 */
[----:B------:R-:W-:Y:S02]  /*4dd0*/  @!P1 IMAD.X R6, RZ, RZ, R17, P0 ;  /* 0x000000ffff069224 */ /* 0x000fe400000e0611 */
[----:B------:R-:W-:Y:S02]  /*4de0*/  IMAD.U32 R10, RZ, RZ, UR5 ;  /* 0x00000005ff0a7e24 */ /* 0x000fe4000f8e00ff */
[----:B------:R-:W-:Y:S03]  /*4df0*/  IMAD.U32 R11, RZ, RZ, UR4 ;  /* 0x00000004ff0b7e24 */ /* 0x000fe6000f8e00ff */
[----:B------:R-:W-:Y:S02]  /*4e00*/  @!P1 R2UR UR4, R10 ;  /* 0x000000000a0492ca */ /* 0x000fe400000e0000 */
[----:B------:R-:W-:Y:S11]  /*4e10*/  @!P1 R2UR UR5, R11 ;  /* 0x000000000b0592ca */ /* 0x000ff600000e0000 */
[----:B------:R-:W-:Y:S02]  /*4e20*/  @!UPT UIADD3 URZ, UPT, UPT, URZ, URZ, URZ ;  /* 0x000000fffffff290 */ /* 0x000fe4000fffe0ff */
[----:B------:R2:W-:Y:S01]  /*4e30*/  @!UP0 UTMALDG.3D [UR32], [UR4], desc[UR6] ;  /* 0x00000620040085b4 */ /* 0x0005e20008011000 */
[----:B------:R2:W-:Y:S01]  /*4e40*/  @!P1 SYNCS.ARRIVE.TRANS64.RED.A0TR RZ, [UR21+0x80], R0 ;  /* 0x00008000ffff99a7 */ /* 0x0005e20008300415 */
[----:B------:R-:W-:Y:S01]  /*4e50*/  SYNCS.ARRIVE.TRANS64.RED.A1T0 RZ, [UR40], RZ ;  /* 0x000000ffffff79a7 */ /* 0x000fe20008100428 */
[----:B------:R-:W3:Y:S02]  /*4e60*/  SYNCS.PHASECHK.TRANS64.TRYWAIT P2, [UR21+0xa8], R9 ;  /* 0x0000a809ff0075a7 */ /* 0x000ee40008041115 */
[----:B--23--:R-:W-:Y:S05]  /*4e70*/  @!P2 BRA `(.L_x_87) ;  /* 0x000000440020a947 */ /* 0x00cfea0003800000 */
.L_x_183:
        /* <DEDUP_REMOVED lines=8> */
[----:B------:R-:W-:Y:S01]  /*4f00*/  @!UP0 UIADD3 UR24, UPT, UPT, UR21, 0x1200, URZ ;  /* 0x0000120015188890 */ /* 0x000fe2000fffe0ff */
[----:B------:R-:W-:Y:S01]  /*4f10*/  VOTEU.ALL UP0, P1 ;  /* 0x0000000000ff7886 */ /* 0x000fe20000800000 */
[----:B------:R-:W-:Y:S01]  /*4f20*/  UMOV UR27, UR35 ;  /* 0x00000023001b7c82 */ /* 0x000fe20008000000 */
[----:B------:R-:W-:Y:S02]  /*4f30*/  UMOV UR28, UR36 ;  /* 0x00000024001c7c82 */ /* 0x000fe40008000000 */
[----:B------:R-:W-:Y:S02]  /*4f40*/  IMAD.U32 R10, RZ, RZ, UR5 ;  /* 0x00000005ff0a7e24 */ /* 0x000fe4000f8e00ff */
[----:B------:R-:W-:Y:S02]  /*4f50*/  IMAD.U32 R11, RZ, RZ, UR4 ;  /* 0x00000004ff0b7e24 */ /* 0x000fe4000f8e00ff */
[----:B------:R-:W-:Y:S01]  /*4f60*/  @!P1 IMAD.X R6, RZ, RZ, R17, P0 ;  /* 0x000000ffff069224 */ /* 0x000fe200000e0611 */
        /* <DEDUP_REMOVED lines=8> */
.L_x_185:
[----:B------:R-:W-:Y:S01]  /*4ff0*/  @!P1 R2UR UR5, R8 ;  /* 0x00000000080592ca */ /* 0x000fe200000e0000 */
[----:B------:R-:W-:Y:S01]  /*5000*/  VOTEU.ALL UP0, P1 ;  /* 0x0000000000ff7886 */ /* 0x000fe20000800000 */
[----:B------:R-:W-:Y:S01]  /*5010*/  @!P1 R2UR UR4, R6 ;  /* 0x00000000060492ca */ /* 0x000fe200000e0000 */
[----:B--2---:R-:W-:Y:S01]  /*5020*/  @!P1 IMAD.MOV.U32 R0, RZ, RZ, 0x1000 ;  /* 0x00001000ff009424 */ /* 0x004fe200078e00ff */
[----:B------:R-:W-:Y:S01]  /*5030*/  UMOV UR6, 0x0 ;  /* 0x0000000000067882 */ /* 0x000fe20000000000 */
[----:B------:R-:W-:Y:S01]  /*5040*/  UMOV UR7, 0x10000000 ;  /* 0x1000000000077882 */ /* 0x000fe20000000000 */
[----:B------:R-:W-:Y:S01]  /*5050*/  @!UP0 UIADD3 UR18, UPT, UPT, UR34, 0x40, URZ ;  /* 0x0000004022128890 */ /* 0x000fe2000fffe0ff */
[----:B------:R-:W-:Y:S01]  /*5060*/  VIADD R14, R14, 0x1 ;  /* 0x000000010e0e7836 */ /* 0x000fe20000000000 */
[----:B------:R-:W-:Y:S01]  /*5070*/  @!UP0 UIADD3 UR16, UPT, UPT, UR21, 0x2200, URZ ;  /* 0x0000220015108890 */ /* 0x000fe2000fffe0ff */
[----:B------:R-:W-:Y:S01]  /*5080*/  VOTEU.ALL UP0, P1 ;  /* 0x0000000000ff7886 */ /* 0x000fe20000800000 */
[----:B------:R-:W-:Y:S01]  /*5090*/  UMOV UR19, UR35 ;  /* 0x0000002300137c82 */ /* 0x000fe20008000000 */
[----:B------:R-:W-:Y:S02]  /*50a0*/  UMOV UR20, UR36 ;  /* 0x0000002400147c82 */ /* 0x000fe40008000000 */
        /* <DEDUP_REMOVED lines=10> */
.L_x_187:
[----:B------:R-:W-:Y:S01]  /*5150*/  @!P1 IADD3 R6, P0, PT, R16, 0x580, RZ ;  /* 0x0000058010069810 */ /* 0x000fe20007f1e0ff */
[----:B------:R-:W-:Y:S01]  /*5160*/  VOTEU.ALL UP0, P1 ;  /* 0x0000000000ff7886 */ /* 0x000fe20000800000 */
[----:B------:R-:W-:Y:S01]  /*5170*/  UMOV UR6, 0x0 ;  /* 0x0000000000067882 */ /* 0x000fe20000000000 */
[----:B------:R-:W-:Y:S01]  /*5180*/  UMOV UR7, 0x10000000 ;  /* 0x1000000000077882 */ /* 0x000fe20000000000 */
[----:B------:R-:W-:Y:S01]  /*5190*/  @!P1 R2UR UR5, R6 ;  /* 0x00000000060592ca */ /* 0x000fe200000e0000 */
[----:B--2---:R-:W-:Y:S01]  /*51a0*/  @!P1 IMAD.X R0, RZ, RZ, R17, P0 ;  /* 0x000000ffff009224 */ /* 0x004fe200000e0611 */
[----:B------:R-:W-:Y:S01]  /*51b0*/  @!UP0 UIADD3 UR10, UPT, UPT, UR34, 0x60, URZ ;  /* 0x00000060220a8890 */ /* 0x000fe2000fffe0ff */
[----:B------:R-:W-:Y:S01]  /*51c0*/  R2UR UR18, R47 ;  /* 0x000000002f1272ca */ /* 0x000fe200000e0000 */
[----:B------:R-:W-:Y:S01]  /*51d0*/  @!UP0 UIADD3 UR8, UPT, UPT, UR21, 0x3200, URZ ;  /* 0x0000320015088890 */ /* 0x000fe2000fffe0ff */
[----:B------:R-:W-:Y:S01]  /*51e0*/  R2UR UR16, R48 ;  /* 0x00000000301072ca */ /* 0x000fe200000e0000 */
[----:B------:R-:W-:Y:S01]  /*51f0*/  @!UP0 UIADD3 UR9, UPT, UPT, UR21, 0x98, URZ ;  /* 0x0000009815098890 */ /* 0x000fe2000fffe0ff */
[----:B------:R-:W-:Y:S01]  /*5200*/  @!P1 R2UR UR4, R0 ;  /* 0x00000000000492ca */ /* 0x000fe200000e0000 */
[----:B------:R-:W-:Y:S01]  /*5210*/  VOTEU.ALL UP0, P1 ;  /* 0x0000000000ff7886 */ /* 0x000fe20000800000 */
[----:B------:R-:W-:Y:S01]  /*5220*/  UMOV UR11, UR35 ;  /* 0x00000023000b7c82 */ /* 0x000fe20008000000 */
[----:B------:R-:W-:Y:S01]  /*5230*/  UMOV UR12, UR36 ;  /* 0x00000024000c7c82 */ /* 0x000fe20008000000 */
[C---:B------:R-:W-:Y:S01]  /*5240*/  ISETP.NE.AND P0, PT, R14.reuse, 0x2, PT ;  /* 0x000000020e00780c */ /* 0x040fe20003f05270 */
[----:B------:R-:W-:Y:S01]  /*5250*/  UPLOP3.LUT UP3, UPT, UPT, UPT, UPT, 0x80, 0x8 ;  /* 0x000000000008789c */ /* 0x000fe20003f6f070 */
[----:B------:R-:W-:Y:S01]  /*5260*/  IMAD.U32 R8, RZ, RZ, UR5 ;  /* 0x00000005ff087e24 */ /* 0x000fe2000f8e00ff */
[----:B------:R-:W-:Y:S01]  /*5270*/  LOP3.LUT R15, R15, 0x1, RZ, 0x3c, !PT ;  /* 0x000000010f0f7812 */ /* 0x000fe200078e3cff */
[----:B------:R-:W-:Y:S01]  /*5280*/  UMOV UR36, UR29 ;  /* 0x0000001d00247c82 */ /* 0x000fe20008000000 */
[----:B------:R-:W-:Y:S01]  /*5290*/  SEL R0, RZ, 0x1, P0 ;  /* 0x00000001ff007807 */ /* 0x000fe20000000000 */
[----:B------:R-:W-:Y:S01]  /*52a0*/  UIADD3 UR20, UPT, UPT, UR13, UR18, URZ ;  /* 0x000000120d147290 */ /* 0x000fe2000fffe0ff */
[----:B------:R-:W-:Y:S01]  /*52b0*/  SEL R14, R14, RZ, P0 ;  /* 0x000000ff0e0e7207 */ /* 0x000fe20000000000 */
[----:B------:R-:W-:Y:S01]  /*52c0*/  UIADD3 UR16, UPT, UPT, UR14, UR16, URZ ;  /* 0x000000100e107290 */ /* 0x000fe2000fffe0ff */
[----:B------:R-:W-:Y:S01]  /*52d0*/  IMAD.U32 R9, RZ, RZ, UR4 ;  /* 0x00000004ff097e24 */ /* 0x000fe2000f8e00ff */
[----:B------:R-:W-:Y:S02]  /*52e0*/  @!P1 R2UR UR4, R8 ;  /* 0x00000000080492ca */ /* 0x000fe400000e0000 */
[----:B------:R-:W-:Y:S02]  /*52f0*/  LOP3.LUT R13, R13, R0, RZ, 0x3c, !PT ;  /* 0x000000000d0d7212 */ /* 0x000fe400078e3cff */
[----:B------:R-:W-:Y:S11]  /*5300*/  @!P1 R2UR UR5, R9 ;  /* 0x00000000090592ca */ /* 0x000ff600000e0000 */
[----:B------:R-:W-:Y:S02]  /*5310*/  @!UPT UIADD3 URZ, UPT, UPT, URZ, URZ, URZ ;  /* 0x000000fffffff290 */ /* 0x000fe4000fffe0ff */
[----:B------:R2:W-:Y:S01]  /*5320*/  @!UP0 UTMALDG.3D [UR8], [UR4], desc[UR6] ;  /* 0x00000608040085b4 */ /* 0x0005e20008011000 */
[----:B------:R2:W-:Y:S01]  /*5330*/  @!P1 SYNCS.ARRIVE.TRANS64.RED.A0TR RZ, [UR21+0x98], R7 ;  /* 0x00009807ffff99a7 */ /* 0x0005e20008300415 */
[----:B------:R-:W-:Y:S01]  /*5340*/  SYNCS.ARRIVE.TRANS64.RED.A1T0 RZ, [UR37], RZ ;  /* 0x000000ffffff79a7 */ /* 0x000fe20008100425 */
[----:B------:R-:W-:Y:S05]  /*5350*/  BRA.U UP1, `(.L_x_90) ;  /* 0xfffffff101707547 */ /* 0x000fea000b83ffff */
[----:B------:R-:W-:-:S04]  /*5360*/  SHF.L.U32 R2, R15, 0x1f, RZ ;  /* 0x0000001f0f027819 */ /* 0x000fc800000006ff */
[----:B------:R-:W3:Y:S02]  /*5370*/  SYNCS.PHASECHK.TRANS64.TRYWAIT P0, [UR21+0xa0], R2 ;  /* 0x0000a002ff0075a7 */ /* 0x000ee40008001115 */
[----:B---3--:R-:W-:Y:S05]  /*5380*/  @!P0 BRA `(.L_x_91) ;  /* 0x0000004000248947 */ /* 0x008fea0003800000 */
.L_x_189:
[----:B------:R-:W4:Y:S02]  /*5390*/  SYNCS.PHASECHK.TRANS64.TRYWAIT P0, [UR21+0xa8], R2 ;  /* 0x0000a802ff0075a7 */ /* 0x000f240008001115 */
[----:B----4-:R-:W-:Y:S05]  /*53a0*/  @!P0 BRA `(.L_x_92) ;  /* 0x0000004000348947 */ /* 0x010fea0003800000 */
.L_x_191:
[----:B------:R-:W4:Y:S02]  /*53b0*/  SYNCS.PHASECHK.TRANS64.TRYWAIT P0, [UR21+0xb0], R2 ;  /* 0x0000b002ff0075a7 */ /* 0x000f240008001115 */
[----:B----4-:R-:W-:Y:S05]  /*53c0*/  @!P0 BRA `(.L_x_93) ;  /* 0x0000004000448947 */ /* 0x010fea0003800000 */
.L_x_193:
[----:B---3--:R-:W-:-:S07]  /*53d0*/  MOV R0, UR21 ;  /* 0x0000001500007c02 */ /* 0x008fce0008000f00 */
.L_x_94:
[----:B---3--:R-:W-:-:S04]  /*53e0*/  SHF.L.U32 R2, R15, 0x1f, RZ ;  /* 0x0000001f0f027819 */ /* 0x008fc800000006ff */
[----:B------:R3:W4:Y:S03]  /*53f0*/  SYNCS.PHASECHK.TRANS64.TRYWAIT P0, [R0+URZ+0xb8], R2 ;  /* 0x0000b802000075a7 */ /* 0x00072600080011ff */
[----:B----4-:R-:W-:Y:S05]  /*5400*/  @!P0 NANOSLEEP.SYNCS 0x989680 ;  /* 0x009896800000895d */ /* 0x010fea0003900000 */
[----:B------:R-:W4:Y:S02]  /*5410*/  @!P0 SYNCS.PHASECHK.TRANS64 P0, [R0+URZ+0xb8], R2 ;  /* 0x0000b802000085a7 */ /* 0x000f2400080010ff */
[----:B-12-4-:R-:W-:Y:S05]  /*5420*/  @P0 EXIT ;  /* 0x000000000000094d */ /* 0x016fea0003800000 */
[----:B------:R-:W-:Y:S05]  /*5430*/  BRA `(.L_x_94) ;  /* 0xfffffffc00e87947 */ /* 0x000fea000383ffff */
.L_x_79:
[----:B------:R-:W-:-:S06]  /*5440*/  UISETP.GE.AND UP0, UPT, UR17, 0x4, UPT ;  /* 0x000000041100788c */ /* 0x000fcc000bf06270 */
[----:B------:R-:W-:-:S13]  /*5450*/  PLOP3.LUT P0, PT, PT, PT, UP0, 0x80, 0x8 ;  /* 0x000000000008781c */ /* 0x000fda0003f0f008 */
[----:B------:R-:W-:Y:S05]  /*5460*/  @!P0 EXIT ;  /* 0x000000000000894d */ /* 0x000fea0003800000 */
[----:B------:R-:W1:Y:S08]  /*5470*/  S2UR UR4, SR_CgaCtaId ;  /* 0x00000000000479c3 */ /* 0x000e700000008800 */
[----:B------:R-:W-:Y:S01]  /*5480*/  BAR.SYNC.DEFER_BLOCKING 0x6, 0xa0 ;  /* 0x0182800000007b1d */ /* 0x000fe20000010000 */
[C---:B------:R-:W-:Y:S01]  /*5490*/  IMAD.SHL.U32 R3, R57.reuse, 0x20, RZ ;  /* 0x0000002039037824 */ /* 0x040fe200078e00ff */
[----:B------:R-:W-:Y:S01]  /*54a0*/  SHF.R.U32.HI R4, RZ, 0x1, R57 ;  /* 0x00000001ff047819 */ /* 0x000fe20000011639 */
[C---:B------:R-:W-:Y:S01]  /*54b0*/  IMAD.SHL.U32 R2, R57.reuse, 0x10, RZ ;  /* 0x0000001039027824 */ /* 0x040fe200078e00ff */
[C---:B------:R-:W-:Y:S01]  /*54c0*/  LOP3.LUT P0, RZ, R57.reuse, 0x4, RZ, 0xc0, !PT ;  /* 0x0000000439ff7812 */ /* 0x040fe2000780c0ff */
[----:B------:R-:W-:Y:S01]  /*54d0*/  IMAD.U32 R23, R57, 0x10000, RZ ;  /* 0x0001000039177824 */ /* 0x000fe200078e00ff */
[----:B------:R-:W-:-:S02]  /*54e0*/  UMOV UR44, 0x400 ;  /* 0x00000400002c7882 */ /* 0x000fc40000000000 */
[----:B------:R-:W2:Y:S01]  /*54f0*/  LDC.64 R42, c[0x0][0x8b0] ;  /* 0x00022c00ff2a7b82 */ /* 0x000ea20000000a00 */
[----:B------:R-:W-:Y:S01]  /*5500*/  LOP3.LUT R5, R3, 0xc0, RZ, 0xc0, !PT ;  /* 0x000000c003057812 */ /* 0x000fe200078ec0ff */
[----:B------:R-:W-:Y:S01]  /*5510*/  IMAD.SHL.U32 R44, R57, 0x4, RZ ;  /* 0x00000004392c7824 */ /* 0x000fe200078e00ff */
[----:B------:R-:W-:Y:S01]  /*5520*/  LOP3.LUT R2, R2, 0x600, RZ, 0xc0, !PT ;  /* 0x0000060002027812 */ /* 0x000fe200078ec0ff */
[----:B------:R-:W-:Y:S01]  /*5530*/  IMAD.MOV.U32 R56, RZ, RZ, 0x20 ;  /* 0x00000020ff387424 */ /* 0x000fe200078e00ff */
[----:B------:R-:W-:Y:S01]  /*5540*/  LOP3.LUT R4, R5, 0x8, R4, 0xf8, !PT ;  /* 0x0000000805047812 */ /* 0x000fe200078ef804 */
[----:B------:R-:W-:Y:S01]  /*5550*/  IMAD.MOV.U32 R55, RZ, RZ, 0x1 ;  /* 0x00000001ff377424 */ /* 0x000fe200078e00ff */
[--C-:B------:R-:W-:Y:S01]  /*5560*/  LOP3.LUT R2, R2, 0x20, R3.reuse, 0xf8, !PT ;  /* 0x0000002002027812 */ /* 0x100fe200078ef803 */
[----:B------:R-:W3:Y:S01]  /*5570*/  LDC.64 R40, c[0x0][0x8a8] ;  /* 0x00022a00ff287b82 */ /* 0x000ee20000000a00 */
[----:B------:R-:W-:Y:S01]  /*5580*/  LOP3.LUT R23, R23, 0x600000, RZ, 0xc0, !PT ;  /* 0x0060000017177812 */ /* 0x000fe200078ec0ff */
[----:B------:R-:W-:Y:S01]  /*5590*/  IMAD.MOV.U32 R22, RZ, RZ, RZ ;  /* 0x000000ffff167224 */ /* 0x000fe200078e00ff */
[----:B------:R-:W-:Y:S01]  /*55a0*/  LOP3.LUT R44, R4, 0x18, R44, 0x78, !PT ;  /* 0x00000018042c7812 */ /* 0x000fe200078e782c */
[----:B------:R-:W-:Y:S01]  /*55b0*/  IMAD.MOV.U32 R54, RZ, RZ, RZ ;  /* 0x000000ffff367224 */ /* 0x000fe200078e00ff */
[----:B------:R-:W-:-:S02]  /*55c0*/  LOP3.LUT R2, R2, 0x100, R3, 0xf8, !PT ;  /* 0x0000010002027812 */ /* 0x000fc400078ef803 */
[----:B------:R-:W-:Y:S02]  /*55d0*/  CS2R R52, SRZ ;  /* 0x0000000000347805 */ /* 0x000fe4000001ff00 */
[----:B------:R-:W-:Y:S01]  /*55e0*/  LOP3.LUT R57, R57, 0x60, RZ, 0xc0, !PT ;  /* 0x0000006039397812 */ /* 0x000fe200078ec0ff */
[----:B-1----:R-:W-:Y:S01]  /*55f0*/  ULEA UR44, UR4, UR44, 0x18 ;  /* 0x0000002c042c7291 */ /* 0x002fe2000f8ec0ff */
[----:B------:R-:W-:Y:S01]  /*5600*/  LOP3.LUT R44, R2, R44, RZ, 0xfc, !PT ;  /* 0x0000002c022c7212 */ /* 0x000fe200078efcff */
[----:B------:R-:W1:Y:S01]  /*5610*/  LDCU UR59, c[0x0][0x370] ;  /* 0x00006e00ff3b77ac */ /* 0x000e620008000800 */
[----:B------:R-:W-:Y:S01]  /*5620*/  SEL R56, R56, 0xffffffe0, !P0 ;  /* 0xffffffe038387807 */ /* 0x000fe20004000000 */
[----:B------:R-:W-:Y:S01]  /*5630*/  UIADD3 UR4, UPT, UPT, UR44, 0x200, URZ ;  /* 0x000002002c047890 */ /* 0x000fe2000fffe0ff */
[----:B------:R-:W4:Y:S04]  /*5640*/  LDCU UR43, c[0x0][0xb0c] ;  /* 0x00016180ff2b77ac */ /* 0x000f280008000800 */
[----:B------:R-:W1:Y:S01]  /*5650*/  LDS R0, [UR44+0x180] ;  /* 0x0001802cff007984 */ /* 0x000e620008000800 */
[----:B------:R-:W-:Y:S01]  /*5660*/  IMAD.U32 R50, RZ, RZ, UR4 ;  /* 0x00000004ff327e24 */ /* 0x000fe2000f8e00ff */
[----:B------:R-:W1:Y:S01]  /*5670*/  LDCU UR39, c[0x0][0xb30] ;  /* 0x00016600ff2777ac */ /* 0x000e620008000800 */
[----:B------:R-:W1:Y:S01]  /*5680*/  LDCU.64 UR56, c[0x0][0x888] ;  /* 0x00011100ff3877ac */ /* 0x000e620008000a00 */
[----:B------:R-:W1:Y:S01]  /*5690*/  LDCU.64 UR40, c[0x0][0xb28] ;  /* 0x00016500ff2877ac */ /* 0x000e620008000a00 */
[----:B------:R-:W1:Y:S01]  /*56a0*/  LDCU.64 UR62, c[0x0][0x890] ;  /* 0x00011200ff3e77ac */ /* 0x000e620008000a00 */
[----:B------:R-:W1:Y:S01]  /*56b0*/  LDCU.128 UR52, c[0x0][0xb10] ;  /* 0x00016200ff3477ac */ /* 0x000e620008000c00 */
[----:B------:R-:W1:Y:S01]  /*56c0*/  LDCU UR58, c[0x0][0x374] ;  /* 0x00006e80ff3a77ac */ /* 0x000e620008000800 */
[----:B------:R-:W-:Y:S01]  /*56d0*/  UMOV UR47, URZ ;  /* 0x000000ff002f7c82 */ /* 0x000fe20008000000 */
[----:B------:R-:W-:Y:S01]  /*56e0*/  UMOV UR46, URZ ;  /* 0x000000ff002e7c82 */ /* 0x000fe20008000000 */
[----:B-1234-:R-:W-:-:S07]  /*56f0*/  IMAD.IADD R23, R0, 0x1, R23 ;  /* 0x0000000100177824 */ /* 0x01efce00078e0217 */
.L_x_138:
[C---:B------:R-:W-:Y:S02]  /*5700*/  LEA R3, R52.reuse, UR44, 0x3 ;  /* 0x0000002c34037c11 */ /* 0x040fe4000f8e18ff */
[----:B------:R-:W-:Y:S02]  /*5710*/  SHF.L.U32 R0, R53, 0x1f, RZ ;  /* 0x0000001f35007819 */ /* 0x000fe400000006ff */
[----:B-1----:R-:W-:Y:S02]  /*5720*/  LEA R4, R52, UR44, 0x4 ;  /* 0x0000002c34047c11 */ /* 0x002fe4000f8e20ff */
[----:B------:R-:W1:Y:S02]  /*5730*/  SYNCS.PHASECHK.TRANS64.TRYWAIT P0, [R3+URZ+0xd0], R0 ;  /* 0x0000d000030075a7 */ /* 0x000e6400080011ff */
[----:B-12---:R-:W-:Y:S05]  /*5740*/  @!P0 BRA `(.L_x_95) ;  /* 0x0000003c007c8947 */ /* 0x006fea0003800000 */
.L_x_194:
        /* <DEDUP_REMOVED lines=8> */
[----:B--2---:R-:W-:Y:S11]  /*57d0*/  LOP3.LUT P0, RZ, R6, 0x1, RZ, 0xc0, !PT ;  /* 0x0000000106ff7812 */ /* 0x004ff6000780c0ff */
[----:B------:R-:W-:Y:S02]  /*57e0*/  @!UPT UIADD3 URZ, UPT, UPT, URZ, URZ, URZ ;  /* 0x000000fffffff290 */ /* 0x000fe4000fffe0ff */
[----:B---3--:R-:W-:Y:S01]  /*57f0*/  VOTEU.ANY UP1, P0 ;  /* 0x0000000000ff7886 */ /* 0x008fe20000020100 */
[----:B------:R-:W-:Y:S01]  /*5800*/  PLOP3.LUT P0, PT, PT, PT, UP1, 0x80, 0x8 ;  /* 0x000000000008781c */ /* 0x000fe20003f0f018 */
[----:B------:R-:W-:Y:S11]  /*5810*/  UP2UR UR61, UPR, URZ, 0x2 ;  /* 0x00000002ff3d7883 */ /* 0x000ff60008000000 */
[----:B------:R-:W-:Y:S01]  /*5820*/  @!UPT UIADD3 URZ, UPT, UPT, URZ, URZ, URZ ;  /* 0x000000fffffff290 */ /* 0x000fe2000fffe0ff */
[----:B-1----:R-:W-:Y:S02]  /*5830*/  @P0 SHF.R.U32.HI R0, RZ, 0x10, R5 ;  /* 0x00000010ff000819 */ /* 0x002fe40000011605 */
        /* <DEDUP_REMOVED lines=12> */
[----:B------:R-:W2:Y:S01]  /*5900*/  LDCU UR12, c[0x0][0xb20] ;  /* 0x00016400ff0c77ac */ /* 0x000ea20008000800 */
[----:B------:R-:W-:Y:S02]  /*5910*/  UIMAD.WIDE.U32 UR4, UR58, UR55, URZ ;  /* 0x000000373a0472a5 */ /* 0x000fe4000f8e00ff */
[----:B------:R-:W-:Y:S02]  /*5920*/  UIMAD.WIDE.U32 UR6, UR59, UR52, URZ ;  /* 0x000000343b0672a5 */ /* 0x000fe4000f8e00ff */
[----:B------:R-:W-:Y:S02]  /*5930*/  UISETP.NE.AND UP0, UPT, UR54, 0x1, UPT ;  /* 0x000000013600788c */ /* 0x000fe4000bf05270 */
[----:B------:R-:W-:Y:S02]  /*5940*/  UIMAD.WIDE.U32 UR8, UR37, UR55, URZ ;  /* 0x00000037250872a5 */ /* 0x000fe4000f8e00ff */
[----:B------:R-:W-:Y:S02]  /*5950*/  UIMAD.WIDE.U32 UR10, UR38, UR52, URZ ;  /* 0x00000034260a72a5 */ /* 0x000fe4000f8e00ff */
[----:B------:R-:W-:Y:S02]  /*5960*/  UISETP.NE.AND UP1, UPT, UR43, 0x1, UPT ;  /* 0x000000012b00788c */ /* 0x000fe4000bf25270 */
[----:B------:R-:W-:Y:S01]  /*5970*/  UISETP.NE.AND UP2, UPT, UR42, 0x1, UPT ;  /* 0x000000012a00788c */ /* 0x000fe2000bf45270 */
[----:B------:R-:W-:Y:S02]  /*5980*/  UMOV UR4, UR5 ;  /* 0x0000000500047c82 */ /* 0x000fe40008000000 */
[----:B--2---:R-:W-:Y:S03]  /*5990*/  USHF.R.U32.HI UR5, URZ, UR12, UR4 ;  /* 0x0000000cff057299 */ /* 0x004fe60008011604 */
[----:B------:R-:W-:Y:S02]  /*59a0*/  UMOV UR4, UR7 ;  /* 0x0000000700047c82 */ /* 0x000fe40008000000 */
[----:B------:R-:W-:Y:S02]  /*59b0*/  USHF.R.U32.HI UR7, URZ, UR53, UR4 ;  /* 0x00000035ff077299 */ /* 0x000fe40008011604 */
[----:B------:R-:W-:Y:S02]  /*59c0*/  USEL UR4, UR58, UR5, !UP0 ;  /* 0x000000053a047287 */ /* 0x000fe4000c000000 */
[----:B------:R-:W-:Y:S01]  /*59d0*/  USEL UR7, UR59, UR7, !UP1 ;  /* 0x000000073b077287 */ /* 0x000fe2000c800000 */
[----:B------:R-:W-:Y:S01]  /*59e0*/  UMOV UR5, UR9 ;  /* 0x0000000900057c82 */ /* 0x000fe20008000000 */
[----:B------:R-:W-:Y:S02]  /*59f0*/  UIMAD.WIDE.U32 UR8, UR4, UR40, URZ ;  /* 0x00000028040872a5 */ /* 0x000fe4000f8e00ff */
[----:B------:R-:W-:Y:S03]  /*5a00*/  USHF.R.U32.HI UR6, URZ, UR12, UR5 ;  /* 0x0000000cff067299 */ /* 0x000fe60008011605 */
[----:B------:R-:W-:Y:S01]  /*5a10*/  UMOV UR5, UR11 ;  /* 0x0000000b00057c82 */ /* 0x000fe20008000000 */
[----:B------:R-:W-:Y:S02]  /*5a20*/  UIMAD.WIDE.U32 UR10, UR7, UR40, URZ ;  /* 0x00000028070a72a5 */ /* 0x000fe4000f8e00ff */
[----:B------:R-:W-:Y:S02]  /*5a30*/  USHF.R.U32.HI UR12, URZ, UR53, UR5 ;  /* 0x00000035ff0c7299 */ /* 0x000fe40008011605 */
[----:B------:R-:W-:Y:S01]  /*5a40*/  USEL UR6, UR37, UR6, !UP0 ;  /* 0x0000000625067287 */ /* 0x000fe2000c000000 */
[----:B------:R-:W-:Y:S02]  /*5a50*/  UMOV UR5, UR9 ;  /* 0x0000000900057c82 */ /* 0x000fe40008000000 */
[----:B------:R-:W-:Y:S01]  /*5a60*/  UMOV UR10, UR11 ;  /* 0x0000000b000a7c82 */ /* 0x000fe20008000000 */
[----:B------:R-:W-:Y:S02]  /*5a70*/  @UP2 USHF.R.U32.HI UR4, URZ, UR41, UR5 ;  /* 0x00000029ff042299 */ /* 0x000fe40008011605 */
[----:B------:R-:W-:Y:S02]  /*5a80*/  @UP2 USHF.R.U32.HI UR7, URZ, UR41, UR10 ;  /* 0x00000029ff072299 */ /* 0x000fe4000801160a */
[----:B------:R-:W-:Y:S02]  /*5a90*/  UIMAD UR4, UR42, UR4, URZ ;  /* 0x000000042a0472a4 */ /* 0x000fe4000f8e02ff */
        /* <DEDUP_REMOVED lines=8> */
[----:B------:R-:W-:Y:S02]  /*5b20*/  USEL UR11, UR6, UR4, !UP2 ;  /* 0x00000004060b7287 */ /* 0x000fe4000d000000 */
[----:B------:R-:W-:Y:S02]  /*5b30*/  UIADD3 UR8, UPT, UPT, -UR5, URZ, URZ ;  /* 0x000000ff05087290 */ /* 0x000fe4000fffe1ff */
[----:B------:R-:W-:Y:S01]  /*5b40*/  UIADD3 UR10, UPT, UPT, -UR11, URZ, URZ ;  /* 0x000000ff0b0a7290 */ /* 0x000fe2000fffe1ff */
[----:B------:R-:W-:Y:S01]  /*5b50*/  @!UP0 UMOV UR4, UR9 ;  /* 0x0000000900048c82 */ /* 0x000fe20008000000 */
[----:B------:R-:W-:Y:S02]  /*5b60*/  UIADD3 UR9, UPT, UPT, -UR6, URZ, URZ ;  /* 0x000000ff06097290 */ /* 0x000fe4000fffe1ff */
[----:B------:R-:W-:Y:S02]  /*5b70*/  @!UP0 USHF.R.U32.HI UR4, URZ, UR41, UR4 ;  /* 0x00000029ff048299 */ /* 0x000fe40008011604 */
[----:B------:R-:W-:Y:S02]  /*5b80*/  UIMAD UR10, UR42, UR10, UR6 ;  /* 0x0000000a2a0a72a4 */ /* 0x000fe4000f8e0206 */
[----:B------:R-:W-:Y:S04]  /*5b90*/  @!UP0 USEL UR4, UR5, UR4, !UP2 ;  /* 0x0000000405048287 */ /* 0x000fe8000d000000 */
[----:B------:R-:W-:Y:S02]  /*5ba0*/  @!UP0 UIMAD UR10, UR7, UR10, UR4 ;  /* 0x0000000a070a82a4 */ /* 0x000fe4000f8e0204 */
[----:B------:R-:W-:Y:S02]  /*5bb0*/  @!UP0 UIADD3 UR11, UPT, UPT, UR11, -UR4, URZ ;  /* 0x800000040b0b8290 */ /* 0x000fe4000fffe0ff */
[----:B------:R-:W-:Y:S02]  /*5bc0*/  UIMAD UR7, UR43, UR8, UR38 ;  /* 0x000000082b0772a4 */ /* 0x000fe4000f8e0226 */
[----:B------:R-:W-:Y:S02]  /*5bd0*/  @!UP0 UIMAD UR6, UR11, UR42, UR5 ;  /* 0x0000002a0b0682a4 */ /* 0x000fe4000f8e0205 */
[----:B------:R-:W-:Y:S01]  /*5be0*/  UIMAD UR4, UR54, UR9, UR37 ;  /* 0x00000009360472a4 */ /* 0x000fe2000f8e0225 */
[----:B------:R-:W-:Y:S02]  /*5bf0*/  @!UP0 UMOV UR5, UR10 ;  /* 0x0000000a00058c82 */ /* 0x000fe40008000000 */
[----:B------:R-:W-:Y:S02]  /*5c00*/  UIMAD UR38, UR5, UR43, UR7 ;  /* 0x0000002b052672a4 */ /* 0x000fe4000f8e0207 */
[----:B------:R-:W-:Y:S11]  /*5c10*/  UIMAD UR37, UR6, UR54, UR4 ;  /* 0x00000036062572a4 */ /* 0x000ff6000f8e0204 */
[----:B------:R-:W-:Y:S01]  /*5c20*/  @!UPT UIADD3 URZ, UPT, UPT, URZ, URZ, URZ ;  /* 0x000000fffffff290 */ /* 0x000fe2000fffe0ff */
.L_x_96:
[----:B------:R-:W-:Y:S01]  /*5c30*/  UISETP.NE.AND UP0, UPT, UR39, 0x1, UPT ;  /* 0x000000012700788c */ /* 0x000fe2000bf05270 */
[----:B------:R-:W-:Y:S01]  /*5c40*/  LOP3.LUT P0, RZ, R50, 0x1b0, RZ, 0xc0, !PT ;  /* 0x000001b032ff7812 */ /* 0x000fe2000780c0ff */
[----:B------:R-:W-:Y:S01]  /*5c50*/  USHF.L.U32 UR50, UR16, 0x6, URZ ;  /* 0x0000000610327899 */ /* 0x000fe200080006ff */
[----:B------:R-:W-:Y:S01]  /*5c60*/  BSSY.RECONVERGENT B6, `(.L_x_97) ;  /* 0x0000034000067945 */ /* 0x000fe20003800200 */
[----:B------:R-:W-:Y:S01]  /*5c70*/  USHF.L.U32 UR49, UR20, 0x7, URZ ;  /* 0x0000000714317899 */ /* 0x000fe200080006ff */
[----:B------:R-:W-:Y:S06]  /*5c80*/  IADD3 R52, PT, PT, R52, 0x1, RZ ;  /* 0x0000000134347810 */ /* 0x000fec0007ffe0ff */
[----:B------:R-:W2:Y:S01]  /*5c90*/  @!UP0 LDCU.128 UR12, c[0x0][0xb10] ;  /* 0x00016200ff0c87ac */ /* 0x000ea20008000c00 */
[----:B------:R-:W3:Y:S01]  /*5ca0*/  @!UP0 LDCU UR5, c[0x0][0xb0c] ;  /* 0x00016180ff0587ac */ /* 0x000ee20008000800 */
[----:B------:R-:W4:Y:S01]  /*5cb0*/  @!UP0 LDCU UR10, c[0x0][0xb20] ;  /* 0x00016400ff0a87ac */ /* 0x000f220008000800 */
[----:B--2---:R-:W-:Y:S02]  /*5cc0*/  UIMAD.WIDE.U32 UR8, UR38, UR12, URZ ;  /* 0x0000000c260872a5 */ /* 0x004fe4000f8e00ff */
[----:B------:R-:W-:Y:S02]  /*5cd0*/  UIMAD.WIDE.U32 UR6, UR37, UR15, URZ ;  /* 0x0000000f250672a5 */ /* 0x000fe4000f8e00ff */
[----:B------:R-:W-:Y:S03]  /*5ce0*/  @!UP0 UISETP.NE.AND UP1, UPT, UR14, 0x1, UPT ;  /* 0x000000010e00888c */ /* 0x000fe6000bf25270 */
[----:B------:R-:W-:Y:S01]  /*5cf0*/  @!UP0 UMOV UR4, UR9 ;  /* 0x0000000900048c82 */ /* 0x000fe20008000000 */
[----:B---3--:R-:W-:Y:S02]  /*5d00*/  @!UP0 UISETP.NE.AND UP2, UPT, UR5, 0x1, UPT ;  /* 0x000000010500888c */ /* 0x008fe4000bf45270 */
[----:B------:R-:W-:Y:S01]  /*5d10*/  @!UP0 USHF.R.U32.HI UR4, URZ, UR13, UR4 ;  /* 0x0000000dff048299 */ /* 0x000fe20008011604 */
[----:B------:R-:W-:Y:S02]  /*5d20*/  @!UP0 UMOV UR6, UR7 ;  /* 0x0000000700068c82 */ /* 0x000fe40008000000 */
[----:B----4-:R-:W-:Y:S02]  /*5d30*/  @!UP0 USHF.R.U32.HI UR6, URZ, UR10, UR6 ;  /* 0x0000000aff068299 */ /* 0x010fe40008011606 */
[----:B------:R-:W-:Y:S02]  /*5d40*/  @!UP0 USEL UR7, UR38, UR4, !UP2 ;  /* 0x0000000426078287 */ /* 0x000fe4000d000000 */
[----:B------:R-:W-:Y:S04]  /*5d50*/  @!UP0 USEL UR6, UR37, UR6, !UP1 ;  /* 0x0000000625068287 */ /* 0x000fe8000c800000 */
[----:B------:R-:W-:Y:S02]  /*5d60*/  @!UP0 UIADD3 UR4, UPT, UPT, -UR7, UR6, URZ ;  /* 0x0000000607048290 */ /* 0x000fe4000fffe1ff */
[----:B------:R-:W-:Y:S02]  /*5d70*/  @!UP0 UIADD3 UR6, UPT, UPT, UR7, -UR6, URZ ;  /* 0x8000000607068290 */ /* 0x000fe4000fffe0ff */
[----:B------:R-:W-:Y:S02]  /*5d80*/  @!UP0 UIMAD UR38, UR4, UR5, UR38 ;  /* 0x00000005042682a4 */ /* 0x000fe4000f8e0226 */
[----:B------:R-:W-:Y:S01]  /*5d90*/  @!UP0 UIMAD UR37, UR6, UR14, UR37 ;  /* 0x0000000e062582a4 */ /* 0x000fe2000f8e0225 */
[----:B------:R-:W-:Y:S11]  /*5da0*/  @!P0 BRA `(.L_x_98) ;  /* 0x00000000007c8947 */ /* 0x000ff60003800000 */
[----:B------:R-:W2:Y:S01]  /*5db0*/  LDCU.64 UR8, c[0x4][0x80] ;  /* 0x01001000ff0877ac */ /* 0x000ea20008000a00 */
[----:B------:R-:W-:Y:S01]  /*5dc0*/  MOV R2, 0x0 ;  /* 0x0000000000027802 */ /* 0x000fe20000000f00 */
[----:B------:R-:W-:Y:S02]  /*5dd0*/  HFMA2 R12, -RZ, RZ, 0, 5.9604644775390625e-08 ;  /* 0x00000001ff0c7431 */ /* 0x000fe400000001ff */
[----:B------:R-:W-:Y:S01]  /*5de0*/  IMAD.MOV.U32 R8, RZ, RZ, 0x70 ;  /* 0x00000070ff087424 */ /* 0x000fe200078e00ff */
[----:B------:R3:W4:Y:S01]  /*5df0*/  LDC.64 R14, c[0x4][R2] ;  /* 0x01000000020e7b82 */ /* 0x0007220000000a00 */
[----:B------:R-:W1:Y:S01]  /*5e00*/  LDCU.64 UR6, c[0x4][0x88] ;  /* 0x01001100ff0677ac */ /* 0x000e620008000a00 */
[----:B------:R-:W-:Y:S01]  /*5e10*/  IMAD.MOV.U32 R13, RZ, RZ, RZ ;  /* 0x000000ffff0d7224 */ /* 0x000fe200078e00ff */
[----:B------:R-:W1:Y:S01]  /*5e20*/  LDCU.64 UR4, c[0x4][0x8] ;  /* 0x01000100ff0477ac */ /* 0x000e620008000a00 */
[----:B--2---:R-:W-:Y:S01]  /*5e30*/  MOV R5, UR9 ;  /* 0x0000000900057c02 */ /* 0x004fe20008000f00 */
[----:B------:R-:W-:Y:S01]  /*5e40*/  IMAD.U32 R4, RZ, RZ, UR8 ;  /* 0x00000008ff047e24 */ /* 0x000fe2000f8e00ff */
[----:B-1----:R-:W-:Y:S01]  /*5e50*/  MOV R7, UR7 ;  /* 0x0000000700077c02 */ /* 0x002fe20008000f00 */
[----:B------:R-:W-:Y:S01]  /*5e60*/  IMAD.U32 R6, RZ, RZ, UR6 ;  /* 0x00000006ff067e24 */ /* 0x000fe2000f8e00ff */
[----:B------:R-:W-:Y:S01]  /*5e70*/  MOV R11, UR5 ;  /* 0x00000005000b7c02 */ /* 0x000fe20008000f00 */
[----:B------:R-:W-:Y:S02]  /*5e80*/  IMAD.U32 R10, RZ, RZ, UR4 ;  /* 0x00000004ff0a7e24 */ /* 0x000fe4000f8e00ff */
[----:B------:R-:W-:Y:S07]  /*5e90*/  LEPC R20, `(.L_x_99) ;  /* 0x000000001014794e */ /* 0x000fee0000000000 */
[----:B---345:R-:W-:Y:S05]  /*5ea0*/  CALL.ABS.NOINC R14 ;  /* 0x000000000e007343 */ /* 0x038fea0003c00000 */
.L_x_99:
[----:B------:R-:W1:Y:S01]  /*5eb0*/  LDCU.64 UR8, c[0x4][0x80] ;  /* 0x01001000ff0877ac */ /* 0x000e620008000a00 */
[----:B------:R-:W2:Y:S01]  /*5ec0*/  LDC.64 R2, c[0x4][R2] ;  /* 0x0100000002027b82 */ /* 0x000ea20000000a00 */
[----:B------:R-:W-:Y:S02]  /*5ed0*/  HFMA2 R12, -RZ, RZ, 0, 5.9604644775390625e-08 ;  /* 0x00000001ff0c7431 */ /* 0x000fe400000001ff */
[----:B------:R-:W-:Y:S02]  /*5ee0*/  IMAD.MOV.U32 R8, RZ, RZ, 0x70 ;  /* 0x00000070ff087424 */ /* 0x000fe400078e00ff */
[----:B------:R-:W-:Y:S01]  /*5ef0*/  IMAD.MOV.U32 R13, RZ, RZ, RZ ;  /* 0x000000ffff0d7224 */ /* 0x000fe200078e00ff */
[----:B------:R-:W3:Y:S01]  /*5f00*/  LDCU.64 UR6, c[0x4][0x88] ;  /* 0x01001100ff0677ac */ /* 0x000ee20008000a00 */
[----:B------:R-:W4:Y:S01]  /*5f10*/  LDCU.64 UR4, c[0x4][0x8] ;  /* 0x01000100ff0477ac */ /* 0x000f220008000a00 */
[----:B-1----:R-:W-:Y:S02]  /*5f20*/  MOV R4, UR8 ;  /* 0x0000000800047c02 */ /* 0x002fe40008000f00 */
[----:B------:R-:W-:Y:S02]  /*5f30*/  MOV R5, UR9 ;  /* 0x0000000900057c02 */ /* 0x000fe40008000f00 */
[----:B---3--:R-:W-:Y:S01]  /*5f40*/  MOV R7, UR7 ;  /* 0x0000000700077c02 */ /* 0x008fe20008000f00 */
[----:B------:R-:W-:Y:S01]  /*5f50*/  IMAD.U32 R6, RZ, RZ, UR6 ;  /* 0x00000006ff067e24 */ /* 0x000fe2000f8e00ff */
[----:B----4-:R-:W-:Y:S01]  /*5f60*/  MOV R11, UR5 ;  /* 0x00000005000b7c02 */ /* 0x010fe20008000f00 */
[----:B------:R-:W-:Y:S02]  /*5f70*/  IMAD.U32 R10, RZ, RZ, UR4 ;  /* 0x00000004ff0a7e24 */ /* 0x000fe4000f8e00ff */
[----:B------:R-:W-:Y:S07]  /*5f80*/  LEPC R20, `(.L_x_98) ;  /* 0x000000001014794e */ /* 0x000fee0000000000 */
[----:B--2---:R-:W-:Y:S05]  /*5f90*/  CALL.ABS.NOINC R2 ;  /* 0x0000000002007343 */ /* 0x004fea0003c00000 */
.L_x_98:
[----:B------:R-:W-:Y:S05]  /*5fa0*/  BSYNC.RECONVERGENT B6 ;  /* 0x0000000000067941 */ /* 0x000fea0003800200 */
.L_x_97:
[----:B------:R-:W-:Y:S01]  /*5fb0*/  R2UR UR4, R49 ;  /* 0x00000000310472ca */ /* 0x000fe200000e0000 */
[----:B------:R-:W-:Y:S01]  /*5fc0*/  UISETP.NE.U32.AND UP0, UPT, UR62, URZ, UPT ;  /* 0x000000ff3e00728c */ /* 0x000fe2000bf05070 */
[----:B------:R-:W-:Y:S02]  /*5fd0*/  ISETP.NE.U32.AND P4, PT, R42, RZ, PT ;  /* 0x000000ff2a00720c */ /* 0x000fe40003f85070 */
[----:B------:R-:W-:Y:S01]  /*5fe0*/  ISETP.NE.U32.AND P2, PT, RZ, UR56, PT ;  /* 0x00000038ff007c0c */ /* 0x000fe2000bf45070 */
[----:B------:R-:W-:Y:S01]  /*5ff0*/  UISETP.NE.AND.EX UP1, UPT, UR63, URZ, UPT, UP0 ;  /* 0x000000ff3f00728c */ /* 0x000fe2000bf25300 */
[----:B------:R-:W-:Y:S01]  /*6000*/  ISETP.NE.AND.EX P4, PT, R43, RZ, PT, P4 ;  /* 0x000000ff2b00720c */ /* 0x000fe20003f85340 */
[----:B------:R-:W-:Y:S01]  /*6010*/  UPLOP3.LUT UP0, UPT, UPT, UPT, UPT, 0x40, 0x4 ;  /* 0x000000000004789c */ /* 0x000fe20003f0e870 */
[----:B------:R-:W-:Y:S05]  /*6020*/  ISETP.NE.AND.EX P2, PT, RZ, UR57, PT, P2 ;  /* 0x00000039ff007c0c */ /* 0x000fea000bf45320 */
[----:B------:R-:W-:Y:S06]  /*6030*/  UISETP.NE.AND UP2, UPT, UR4, URZ, UPT ;  /* 0x000000ff0400728c */ /* 0x000fec000bf45270 */
[----:B------:R-:W-:Y:S05]  /*6040*/  PLOP3.LUT P1, PT, PT, PT, UP2, 0x80, 0x8 ;  /* 0x000000000008781c */ /* 0x000fea0003f2f028 */
[----:B------:R-:W-:Y:S06]  /*6050*/  @UP2 UPLOP3.LUT UP0, UPT, UPT, UPT, UP1, 0x80, 0x8 ;  /* 0x000000000008289c */ /* 0x000fec0003f0f010 */
[----:B------:R-:W-:Y:S01]  /*6060*/  PLOP3.LUT P0, PT, PT, PT, UP0, 0x80, 0x8 ;  /* 0x000000000008781c */ /* 0x000fe20003f0f008 */
[----:B------:R-:W-:Y:S01]  /*6070*/  @!UPT UIADD3 URZ, UPT, UPT, URZ, URZ, URZ ;  /* 0x000000fffffff290 */ /* 0x000fe2000fffe0ff */
[----:B------:R-:W-:Y:S11]  /*6080*/  BRA.U !UP1, `(.L_x_100) ;  /* 0x00000001093c7547 */ /* 0x000ff6000b800000 */
[----:B------:R-:W-:Y:S01]  /*6090*/  UISETP.NE.U32.AND UP0, UPT, UR56, URZ, UPT ;  /* 0x000000ff3800728c */ /* 0x000fe2000bf05070 */
[----:B-1----:R-:W-:Y:S01]  /*60a0*/  HFMA2 R0, -RZ, RZ, 0, 5.9604644775390625e-08 ;  /* 0x00000001ff007431 */ /* 0x002fe200000001ff */
[----:B------:R-:W1:Y:S01]  /*60b0*/  LDCU.64 UR8, c[0x0][0x358] ;  /* 0x00006b00ff0877ac */ /* 0x000e620008000a00 */
[----:B------:R-:W-:Y:S01]  /*60c0*/  IMAD.MOV.U32 R45, RZ, RZ, 0x1 ;  /* 0x00000001ff2d7424 */ /* 0x000fe200078e00ff */
[----:B------:R-:W-:Y:S06]  /*60d0*/  UISETP.NE.AND.EX UP0, UPT, UR57, URZ, UPT, UP0 ;  /* 0x000000ff3900728c */ /* 0x000fec000bf05300 */
[----:B------:R-:W-:Y:S05]  /*60e0*/  PLOP3.LUT P3, PT, PT, PT, UP0, 0x80, 0x8 ;  /* 0x000000000008781c */ /* 0x000fea0003f6f008 */
[----:B------:R-:W2:Y:S01]  /*60f0*/  @UP0 LDCU.64 UR4, c[0x0][0x888] ;  /* 0x00011100ff0407ac */ /* 0x000ea20008000a00 */
[----:B------:R-:W-:Y:S07]  /*6100*/  @UP0 UIMAD UR6, UR36, UR62, URZ ;  /* 0x0000003e240602a4 */ /* 0x000fee000f8e02ff */
[----:B------:R-:W-:Y:S01]  /*6110*/  @!P3 PRMT R45, R0, 0x7610, R45 ;  /* 0x00007610002db816 */ /* 0x000fe2000000002d */
[----:B--2---:R-:W-:Y:S06]  /*6120*/  @UP0 UIMAD.WIDE UR4, UR6, 0x4, UR4 ;  /* 0x00000004060408a5 */ /* 0x004fec000f8e0204 */
[----:B------:R-:W-:Y:S01]  /*6130*/  IMAD.U32 R2, RZ, RZ, UR4 ;  /* 0x00000004ff027e24 */ /* 0x000fe2000f8e00ff */
[----:B------:R-:W-:Y:S04]  /*6140*/  MOV R3, UR5 ;  /* 0x0000000500037c02 */ /* 0x000fe80008000f00 */
[----:B------:R-:W2:Y:S01]  /*6150*/  @!UP0 LDCU UR4, c[0x0][0x880] ;  /* 0x00011000ff0487ac */ /* 0x000ea20008000800 */
[----:B-1---5:R3:W5:Y:S02]  /*6160*/  @P3 LDG.E R27, desc[UR8][R2.64] ;  /* 0x00000008021b3981 */ /* 0x022764000c1e1900 */
[----:B--23--:R-:W-:Y:S02]  /*6170*/  @!P3 IMAD.U32 R27, RZ, RZ, UR4 ;  /* 0x00000004ff1bbe24 */ /* 0x00cfe4000f8e00ff */
.L_x_100:
[----:B------:R-:W-:Y:S05]  /*6180*/  @!P4 BRA `(.L_x_101) ;  /* 0x000000000024c947 */ /* 0x000fea0003800000 */
[----:B------:R-:W-:Y:S01]  /*6190*/  ISETP.NE.U32.AND P3, PT, R40, RZ, PT ;  /* 0x000000ff2800720c */ /* 0x000fe20003f65070 */
[----:B------:R-:W2:Y:S03]  /*61a0*/  LDCU.64 UR4, c[0x0][0x358] ;  /* 0x00006b00ff0477ac */ /* 0x000ea60008000a00 */
[----:B------:R-:W-:Y:S11]  /*61b0*/  ISETP.NE.AND.EX P3, PT, R41, RZ, PT, P3 ;  /* 0x000000ff2900720c */ /* 0x000ff60003f65330 */
[----:B------:R-:W-:Y:S02]  /*61c0*/  @!UPT UIADD3 URZ, UPT, UPT, URZ, URZ, URZ ;  /* 0x000000fffffff290 */ /* 0x000fe4000fffe0ff */
[----:B------:R-:W3:Y:S01]  /*61d0*/  @P3 LDC.64 R2, c[0x0][0x8a8] ;  /* 0x00022a00ff023b82 */ /* 0x000ee20000000a00 */
[----:B-1----:R-:W-:Y:S04]  /*61e0*/  @P3 IMAD R0, R42, UR36, RZ ;  /* 0x000000242a003c24 */ /* 0x002fe8000f8e02ff */
[----:B---3--:R-:W-:Y:S05]  /*61f0*/  @P3 IMAD.WIDE R2, R0, 0x4, R2 ;  /* 0x0000000400023825 */ /* 0x008fea00078e0202 */
[----:B--2--5:R2:W5:Y:S02]  /*6200*/  @P3 LDG.E R24, desc[UR4][R2.64] ;  /* 0x0000000402183981 */ /* 0x024564000c1e1900 */
[----:B--2---:R-:W3:Y:S02]  /*6210*/  @!P3 LDC R24, c[0x0][0x8a0] ;  /* 0x00022800ff18bb82 */ /* 0x004ee40000000800 */
.L_x_101:
[----:B-----5:R-:W-:Y:S01]  /*6220*/  FSETP.NEU.AND P3, PT, R27, RZ, PT ;  /* 0x000000ff1b00720b */ /* 0x020fe20003f6d000 */
[----:B------:R-:W-:Y:S01]  /*6230*/  IMAD.SHL.U32 R62, R44, 0x2, RZ ;  /* 0x000000022c3e7824 */ /* 0x000fe200078e00ff */
[----:B------:R-:W-:Y:S01]  /*6240*/  SEL R4, RZ, 0xffffffff, P2 ;  /* 0xffffffffff047807 */ /* 0x000fe20001000000 */
[----:B------:R-:W-:Y:S01]  /*6250*/  BSSY B1, `(.L_x_102) ;  /* 0x0000036000017945 */ /* 0x000fe20003800000 */
[----:B------:R-:W-:Y:S01]  /*6260*/  @P1 LOP3.LUT P2, RZ, R45, 0xff, RZ, 0xc0, !PT ;  /* 0x000000ff2dff1812 */ /* 0x000fe2000784c0ff */
[----:B------:R-:W-:Y:S01]  /*6270*/  VIADD R60, R62, UR44 ;  /* 0x0000002c3e3c7c36 */ /* 0x000fe20008000000 */
[----:B-1----:R-:W-:Y:S01]  /*6280*/  @P1 SEL R0, RZ, 0xffffffff, P3 ;  /* 0xffffffffff001807 */ /* 0x002fe20001800000 */
[----:B------:R-:W-:Y:S01]  /*6290*/  IMAD.MOV.U32 R63, RZ, RZ, 0x1 ;  /* 0x00000001ff3f7424 */ /* 0x000fe200078e00ff */
[----:B------:R-:W-:Y:S01]  /*62a0*/  LOP3.LUT R55, R55, 0x1, RZ, 0x3c, !PT ;  /* 0x0000000137377812 */ /* 0x000fe200078e3cff */
[----:B------:R-:W-:Y:S01]  /*62b0*/  IMAD.MOV.U32 R61, RZ, RZ, RZ ;  /* 0x000000ffff3d7224 */ /* 0x000fe200078e00ff */
[----:B------:R-:W-:Y:S02]  /*62c0*/  @P0 SEL R0, R4, R0, !P2 ;  /* 0x0000000004000207 */ /* 0x000fe40005000000 */
[----:B------:R-:W-:Y:S02]  /*62d0*/  CS2R R38, SRZ ;  /* 0x0000000000267805 */ /* 0x000fe4000001ff00 */
[----:B------:R-:W-:Y:S02]  /*62e0*/  LEA R26, R22, UR44, 0x3 ;  /* 0x0000002c161a7c11 */ /* 0x000fe4000f8e18ff */
[----:B------:R-:W-:Y:S02]  /*62f0*/  CS2R R36, SRZ ;  /* 0x0000000000247805 */ /* 0x000fe4000001ff00 */
[----:B------:R-:W-:Y:S02]  /*6300*/  @P1 LOP3.LUT R0, R0, 0x1, RZ, 0xc0, !PT ;  /* 0x0000000100001812 */ /* 0x000fe400078ec0ff */
[----:B------:R-:W-:Y:S02]  /*6310*/  CS2R R30, SRZ ;  /* 0x00000000001e7805 */ /* 0x000fe4000001ff00 */
[----:B------:R-:W-:Y:S02]  /*6320*/  SHF.L.U32 R2, R54, 0x1f, RZ ;  /* 0x0000001f36027819 */ /* 0x000fe400000006ff */
[----:B------:R-:W-:Y:S02]  /*6330*/  CS2R R28, SRZ ;  /* 0x00000000001c7805 */ /* 0x000fe4000001ff00 */
[----:B------:R-:W-:Y:S01]  /*6340*/  ISETP.NE.U32.OR P5, PT, R0, 0x1, !P1 ;  /* 0x000000010000780c */ /* 0x000fe20004fa5470 */
[----:B------:R-:W-:Y:S01]  /*6350*/  IMAD.IADD R59, R56, 0x1, R60 ;  /* 0x00000001383b7824 */ /* 0x000fe200078e023c */
[----:B------:R-:W-:Y:S02]  /*6360*/  PLOP3.LUT P2, PT, PT, PT, UP1, 0x80, 0x8 ;  /* 0x000000000008781c */ /* 0x000fe40003f4f018 */
[----:B------:R-:W-:Y:S02]  /*6370*/  LEA.HI R25, R22, R22, RZ, 0x1 ;  /* 0x0000001616197211 */ /* 0x000fe400078f08ff */
[----:B------:R-:W-:Y:S02]  /*6380*/  LOP3.LUT P4, R51, R45, 0xff, RZ, 0xc0, !PT ;  /* 0x000000ff2d337812 */ /* 0x000fe4000788c0ff */
[----:B------:R-:W-:Y:S02]  /*6390*/  SEL R3, RZ, 0xffffffff, P3 ;  /* 0xffffffffff037807 */ /* 0x000fe40001800000 */
[----:B------:R-:W-:Y:S03]  /*63a0*/  P2R R58, PR, RZ, 0x20 ;  /* 0x00000020ff3a7803 */ /* 0x000fe60000000000 */
[----:B------:R-:W-:Y:S02]  /*63b0*/  @P5 SHF.L.U32 R0, R55, 0x1f, RZ ;  /* 0x0000001f37005819 */ /* 0x000fe400000006ff */
[----:B------:R-:W-:Y:S02]  /*63c0*/  @P2 SEL R3, R4, R3, !P4 ;  /* 0x0000000304032207 */ /* 0x000fe40006000000 */
[----:B------:R1:W2:Y:S02]  /*63d0*/  @P5 SYNCS.PHASECHK.TRANS64.TRYWAIT P1, [UR44+0x80], R0 ;  /* 0x00008000ff0055a7 */ /* 0x0002a4000802112c */
[----:B------:R-:W-:Y:S04]  /*63e0*/  LOP3.LUT R3, R3, 0x1, RZ, 0xc0, !PT ;  /* 0x0000000103037812 */ /* 0x000fe800078ec0ff */
[----:B------:R-:W-:Y:S04]  /*63f0*/  ISETP.NE.U32.AND P2, PT, R3, 0x1, PT ;  /* 0x000000010300780c */ /* 0x000fe80003f45070 */
[----:B------:R-:W-:Y:S01]  /*6400*/  P2R R64, PR, RZ, 0x4 ;  /* 0x00000004ff407803 */ /* 0x000fe20000000000 */
[----:B------:R4:W3:Y:S01]  /*6410*/  SYNCS.PHASECHK.TRANS64.TRYWAIT P0, [R26+URZ+0xf0], R2 ;  /* 0x0000f0021a0075a7 */ /* 0x0008e200080011ff */
[C---:B-1----:R-:W-:Y:S01]  /*6420*/  IMAD.SHL.U32 R0, R25.reuse, 0x40, RZ ;  /* 0x0000004019007824 */ /* 0x042fe200078e00ff */
[----:B------:R-:W-:Y:S04]  /*6430*/  LOP3.LUT R25, R25, 0xffe, RZ, 0xc0, !PT ;  /* 0x00000ffe19197812 */ /* 0x000fe800078ec0ff */
[----:B------:R-:W-:Y:S01]  /*6440*/  LOP3.LUT R0, R0, 0xffffff80, RZ, 0xc0, !PT ;  /* 0xffffff8000007812 */ /* 0x000fe200078ec0ff */
[----:B------:R-:W-:Y:S04]  /*6450*/  IMAD.IADD R25, R22, 0x1, -R25 ;  /* 0x0000000116197824 */ /* 0x000fe800078e0a19 */
[----:B------:R-:W-:Y:S04]  /*6460*/  IMAD.IADD R0, R23, 0x1, R0 ;  /* 0x0000000117007824 */ /* 0x000fe800078e0200 */
[----:B------:R-:W-:Y:S01]  /*6470*/  IMAD R25, R25, 0x100000, R0 ;  /* 0x0010000019197824 */ /* 0x000fe200078e0200 */
[----:B--2---:R-:W-:Y:S01]  /*6480*/  @P5 SEL R63, RZ, 0x1, !P1 ;  /* 0x00000001ff3f5807 */ /* 0x004fe20004800000 */
[----:B----4-:R-:W-:Y:S06]  /*6490*/  @!P5 BRA `(.L_x_103) ;  /* 0x000000000044d947 */ /* 0x010fec0003800000 */
[----:B------:R-:W-:Y:S01]  /*64a0*/  IMAD.MOV.U32 R38, RZ, RZ, RZ ;  /* 0x000000ffff267224 */ /* 0x000fe200078e00ff */
[----:B------:R-:W-:Y:S01]  /*64b0*/  ISETP.NE.AND P1, PT, R63, RZ, PT ;  /* 0x000000ff3f00720c */ /* 0x000fe20003f25270 */
[----:B------:R-:W-:Y:S01]  /*64c0*/  BSSY B0, `(.L_x_104) ;  /* 0x0000008000007945 */ /* 0x000fe20003800000 */
[----:B------:R-:W-:Y:S02]  /*64d0*/  CS2R R30, SRZ ;  /* 0x00000000001e7805 */ /* 0x000fe4000001ff00 */
[----:B------:R-:W-:Y:S02]  /*64e0*/  CS2R R28, SRZ ;  /* 0x00000000001c7805 */ /* 0x000fe4000001ff00 */
[----:B------:R-:W-:Y:S07]  /*64f0*/  CS2R R36, SRZ ;  /* 0x0000000000247805 */ /* 0x000fee000001ff00 */
[----:B------:R-:W-:Y:S05]  /*6500*/  @P1 BRA `(.L_x_105) ;  /* 0x00000000000c1947 */ /* 0x000fea0003800000 */
[----:B------:R-:W-:Y:S04]  /*6510*/  SHF.L.U32 R3, R55, 0x1f, RZ ;  /* 0x0000001f37037819 */ /* 0x000fe800000006ff */
[----:B------:R-:W1:Y:S02]  /*6520*/  SYNCS.PHASECHK.TRANS64.TRYWAIT P1, [UR44+0x80], R3 ;  /* 0x00008003ff0075a7 */ /* 0x000e64000802112c */
[----:B-1----:R-:W-:Y:S05]  /*6530*/  @!P1 BRA `(.L_x_106) ;  /* 0x0000003000149947 */ /* 0x002fea0003800000 */
.L_x_105:
[----:B------:R-:W-:Y:S05]  /*6540*/  BSYNC B0 ;  /* 0x0000000000007941 */ /* 0x000fea0003800000 */
.L_x_104:
[----:B------:R-:W-:Y:S01]  /*6550*/  ISETP.NE.AND P1, PT, R64, RZ, PT ;  /* 0x000000ff4000720c */ /* 0x000fe20003f25270 */
[----:B------:R-:W-:Y:S11]  /*6560*/  HFMA2 R61, -RZ, RZ, 0, 5.9604644775390625e-08 ;  /* 0x00000001ff3d7431 */ /* 0x000ff600000001ff */
[----:B------:R-:W-:Y:S01]  /*6570*/  @!UPT UIADD3 URZ, UPT, UPT, URZ, URZ, URZ ;  /* 0x000000fffffff290 */ /* 0x000fe2000fffe0ff */
[----:B------:R-:W-:Y:S05]  /*6580*/  @P1 WARPSYNC.ALL ;  /* 0x0000000000001948 */ /* 0x000fea0003800000 */
[----:B------:R2:W4:Y:S04]  /*6590*/  @P1 LDSM.16.M88.4 R28, [R62+UR44+0x200] ;  /* 0x0002002c3e1c183b */ /* 0x0005280008000200 */
[----:B------:R2:W1:Y:S02]  /*65a0*/  @P1 LDSM.16.M88.4 R36, [R59+0x200] ;  /* 0x000200003b24183b */ /* 0x0004640000000200 */
.L_x_103:
[----:B------:R-:W-:Y:S05]  /*65b0*/  BSYNC B1 ;  /* 0x0000000000017941 */ /* 0x000fea0003800000 */
.L_x_102:
[----:B-1----:R-:W-:Y:S04]  /*65c0*/  SHF.R.U32.HI R0, RZ, 0x15, R25 ;  /* 0x00000015ff007819 */ /* 0x002fe80000011619 */
[----:B------:R-:W-:Y:S01]  /*65d0*/  LOP3.LUT P1, RZ, R0, 0x3, R46, 0x48, !PT ;  /* 0x0000000300ff7812 */ /* 0x000fe2000782482e */
[----:B------:R-:W-:Y:S01]  /*65e0*/  @!UPT UIADD3 URZ, UPT, UPT, URZ, URZ, URZ ;  /* 0x000000fffffff290 */ /* 0x000fe2000fffe0ff */
[----:B---3--:R-:W-:Y:S11]  /*65f0*/  @P0 BRA `(.L_x_107) ;  /* 0x0000000000080947 */ /* 0x008ff60003800000 */
[----:B------:R-:W1:Y:S02]  /*6600*/  SYNCS.PHASECHK.TRANS64.TRYWAIT P0, [R26+URZ+0xf0], R2 ;  /* 0x0000f0021a0075a7 */ /* 0x000e6400080011ff */
[----:B-1----:R-:W-:Y:S05]  /*6610*/  @!P0 BRA `(.L_x_108) ;  /* 0x0000002c00f48947 */ /* 0x002fea0003800000 */
.L_x_107:
[----:B------:R-:W-:Y:S05]  /*6620*/  @!P1 BRA `(.L_x_109) ;  /* 0x0000000000409947 */ /* 0x000fea0003800000 */
[----:B------:R-:W3:Y:S01]  /*6630*/  LDCU.64 UR8, c[0x4][0x70] ;  /* 0x01000e00ff0877ac */ /* 0x000ee20008000a00 */
[----:B------:R-:W-:Y:S01]  /*6640*/  MOV R3, 0x0 ;  /* 0x0000000000037802 */ /* 0x000fe20000000f00 */
[----:B------:R-:W-:Y:S02]  /*6650*/  HFMA2 R12, -RZ, RZ, 0, 5.9604644775390625e-08 ;  /* 0x00000001ff0c7431 */ /* 0x000fe400000001ff */
[----:B------:R-:W-:Y:S02]  /*6660*/  IMAD.MOV.U32 R8, RZ, RZ, 0x192 ;  /* 0x00000192ff087424 */ /* 0x000fe400078e00ff */
[----:B------:R-:W-:Y:S01]  /*6670*/  IMAD.MOV.U32 R13, RZ, RZ, RZ ;  /* 0x000000ffff0d7224 */ /* 0x000fe200078e00ff */
[----:B------:R-:W5:Y:S01]  /*6680*/  LDCU.64 UR6, c[0x4][0x78] ;  /* 0x01000f00ff0677ac */ /* 0x000f620008000a00 */
[----:B-1----:R-:W1:Y:S01]  /*6690*/  LDC.64 R2, c[0x4][R3] ;  /* 0x0100000003027b82 */ /* 0x002e620000000a00 */
[----:B------:R-:W2:Y:S01]  /*66a0*/  LDCU.64 UR4, c[0x4][0x10] ;  /* 0x01000200ff0477ac */ /* 0x000ea20008000a00 */
[----:B---3--:R-:W-:Y:S01]  /*66b0*/  MOV R5, UR9 ;  /* 0x0000000900057c02 */ /* 0x008fe20008000f00 */
[----:B------:R-:W-:Y:S01]  /*66c0*/  IMAD.U32 R4, RZ, RZ, UR8 ;  /* 0x00000008ff047e24 */ /* 0x000fe2000f8e00ff */
[----:B-----5:R-:W-:Y:S01]  /*66d0*/  MOV R7, UR7 ;  /* 0x0000000700077c02 */ /* 0x020fe20008000f00 */
[----:B------:R-:W-:Y:S01]  /*66e0*/  IMAD.U32 R6, RZ, RZ, UR6 ;  /* 0x00000006ff067e24 */ /* 0x000fe2000f8e00ff */
[----:B--2---:R-:W-:Y:S01]  /*66f0*/  MOV R11, UR5 ;  /* 0x00000005000b7c02 */ /* 0x004fe20008000f00 */
[----:B------:R-:W-:Y:S02]  /*6700*/  IMAD.U32 R10, RZ, RZ, UR4 ;  /* 0x00000004ff0a7e24 */ /* 0x000fe4000f8e00ff */
[----:B------:R-:W-:Y:S07]  /*6710*/  LEPC R20, `(.L_x_109) ;  /* 0x000000001014794e */ /* 0x000fee0000000000 */
[----:B-1--4-:R-:W-:Y:S05]  /*6720*/  CALL.ABS.NOINC R2 ;  /* 0x0000000002007343 */ /* 0x012fea0003c00000 */
.L_x_109:
[----:B------:R-:W-:Y:S05]  /*6730*/  WARPSYNC.ALL ;  /* 0x0000000000007948 */ /* 0x000fea0003800000 */
[----:B------:R-:W-:Y:S01]  /*6740*/  R2UR UR4, R25 ;  /* 0x00000000190472ca */ /* 0x000fe200000e0000 */
[--C-:B----4-:R-:W-:Y:S01]  /*6750*/  HADD2.F32 R3, -RZ, R28.reuse.H0_H0 ;  /* 0x2000001cff037230 */ /* 0x110fe20000004100 */
[----:B------:R-:W-:Y:S01]  /*6760*/  ISETP.NE.AND P0, PT, R57, RZ, PT ;  /* 0x000000ff3900720c */ /* 0x000fe20003f05270 */
[--C-:B------:R-:W-:Y:S01]  /*6770*/  HADD2.F32 R20, -RZ, R29.reuse.H0_H0 ;  /* 0x2000001dff147230 */ /* 0x100fe20000004100 */
[----:B------:R-:W-:Y:S01]  /*6780*/  BSSY.RECONVERGENT B0, `(.L_x_110) ;  /* 0x000004c000007945 */ /* 0x000fe20003800200 */
[----:B------:R-:W-:Y:S08]  /*6790*/  HADD2.F32 R21, -RZ, R29.H1_H1 ;  /* 0x3000001dff157230 */ /* 0x000ff00000004100 */
[----:B------:R-:W3:Y:S02]  /*67a0*/  LDTM.16dp256bit.x4 R4, tmem[UR4] ;  /* 0x00000004000479ee */ /* 0x000ee40008120000 */
[C---:B---3--:R-:W-:Y:S01]  /*67b0*/  FMUL R0, R24.reuse, R4 ;  /* 0x0000000418007220 */ /* 0x048fe20000400000 */
[----:B------:R-:W-:Y:S02]  /*67c0*/  HADD2.F32 R4, -RZ, R28.H1_H1 ;  /* 0x3000001cff047230 */ /* 0x000fe40000004100 */
[C---:B-1----:R-:W-:Y:S01]  /*67d0*/  FMUL R2, R24.reuse, R5 ;  /* 0x0000000518027220 */ /* 0x042fe20000400000 */
[C---:B------:R-:W-:Y:S01]  /*67e0*/  FMUL R7, R24.reuse, R7 ;  /* 0x0000000718077220 */ /* 0x040fe20000400000 */
[C---:B------:R-:W-:Y:S01]  /*67f0*/  FFMA R0, R27.reuse, R3, R0 ;  /* 0x000000031b007223 */ /* 0x040fe20000000000 */
[C---:B------:R-:W-:Y:S01]  /*6800*/  FMUL R3, R24.reuse, R6 ;  /* 0x0000000618037220 */ /* 0x040fe20000400000 */
[C---:B------:R-:W-:Y:S01]  /*6810*/  FFMA R2, R27.reuse, R4, R2 ;  /* 0x000000041b027223 */ /* 0x040fe20000000002 */
[C---:B------:R-:W-:Y:S01]  /*6820*/  FMUL R4, R24.reuse, R8 ;  /* 0x0000000818047220 */ /* 0x040fe20000400000 */
[C---:B------:R-:W-:Y:S01]  /*6830*/  FMUL R8, R24.reuse, R12 ;  /* 0x0000000c18087220 */ /* 0x040fe20000400000 */
[C---:B------:R-:W-:Y:S01]  /*6840*/  FFMA R3, R27.reuse, R20, R3 ;  /* 0x000000141b037223 */ /* 0x040fe20000000003 */
[----:B------:R-:W-:Y:S01]  /*6850*/  FMUL R12, R24, R16 ;  /* 0x00000010180c7220 */ /* 0x000fe20000400000 */
[--C-:B------:R-:W-:Y:S01]  /*6860*/  HADD2.F32 R16, -RZ, R30.reuse.H0_H0 ;  /* 0x2000001eff107230 */ /* 0x100fe20000004100 */
[----:B------:R-:W-:Y:S01]  /*6870*/  F2FP.F16.F32.PACK_AB R32, R2, R0 ;  /* 0x000000000220723e */ /* 0x000fe200000000ff */
[----:B------:R-:W-:Y:S02]  /*6880*/  HADD2.F32 R0, -RZ, R30.H1_H1 ;  /* 0x3000001eff007230 */ /* 0x000fe40000004100 */
[C---:B------:R-:W-:Y:S01]  /*6890*/  FFMA R7, R27.reuse, R21, R7 ;  /* 0x000000151b077223 */ /* 0x040fe20000000007 */
[C---:B------:R-:W-:Y:S01]  /*68a0*/  FMUL R5, R24.reuse, R9 ;  /* 0x0000000918057220 */ /* 0x040fe20000400000 */
[--C-:B------:R-:W-:Y:S02]  /*68b0*/  HADD2.F32 R2, -RZ, R31.reuse.H0_H0 ;  /* 0x2000001fff027230 */ /* 0x100fe40000004100 */
[C---:B------:R-:W-:Y:S01]  /*68c0*/  FFMA R4, R27.reuse, R16, R4 ;  /* 0x000000101b047223 */ /* 0x040fe20000000004 */
[C---:B------:R-:W-:Y:S01]  /*68d0*/  FMUL R6, R24.reuse, R10 ;  /* 0x0000000a18067220 */ /* 0x040fe20000400000 */
[C---:B------:R-:W-:Y:S01]  /*68e0*/  FFMA R5, R27.reuse, R0, R5 ;  /* 0x000000001b057223 */ /* 0x040fe20000000005 */
[----:B------:R-:W-:Y:S02]  /*68f0*/  HADD2.F32 R16, -RZ, R31.H1_H1 ;  /* 0x3000001fff107230 */ /* 0x000fe40000004100 */
[C---:B------:R-:W-:Y:S01]  /*6900*/  FMUL R11, R24.reuse, R11 ;  /* 0x0000000b180b7220 */ /* 0x040fe20000400000 */
[----:B------:R-:W-:Y:S01]  /*6910*/  FFMA R6, R27, R2, R6 ;  /* 0x000000021b067223 */ /* 0x000fe20000000006 */
[--C-:B------:R-:W-:Y:S01]  /*6920*/  HADD2.F32 R0, -RZ, R36.reuse.H0_H0 ;  /* 0x20000024ff007230 */ /* 0x100fe20000004100 */
[----:B------:R-:W-:Y:S01]  /*6930*/  F2FP.F16.F32.PACK_AB R33, R7, R3 ;  /* 0x000000030721723e */ /* 0x000fe200000000ff */
[----:B------:R-:W-:Y:S02]  /*6940*/  HADD2.F32 R2, -RZ, R36.H1_H1 ;  /* 0x30000024ff027230 */ /* 0x000fe40000004100 */
[C---:B------:R-:W-:Y:S01]  /*6950*/  FMUL R9, R24.reuse, R13 ;  /* 0x0000000d18097220 */ /* 0x040fe20000400000 */
[--C-:B------:R-:W-:Y:S02]  /*6960*/  HADD2.F32 R3, -RZ, R37.reuse.H0_H0 ;  /* 0x20000025ff037230 */ /* 0x100fe40000004100 */
[C---:B------:R-:W-:Y:S01]  /*6970*/  FMUL R10, R24.reuse, R14 ;  /* 0x0000000e180a7220 */ /* 0x040fe20000400000 */
[C---:B------:R-:W-:Y:S01]  /*6980*/  FFMA R11, R27.reuse, R16, R11 ;  /* 0x000000101b0b7223 */ /* 0x040fe2000000000b */
[C---:B------:R-:W-:Y:S01]  /*6990*/  FFMA R8, R27.reuse, R0, R8 ;  /* 0x000000001b087223 */ /* 0x040fe20000000008 */
[C---:B------:R-:W-:Y:S01]  /*69a0*/  FFMA R9, R27.reuse, R2, R9 ;  /* 0x000000021b097223 */ /* 0x040fe20000000009 */
[----:B------:R-:W-:Y:S02]  /*69b0*/  HADD2.F32 R0, -RZ, R37.H1_H1 ;  /* 0x30000025ff007230 */ /* 0x000fe40000004100 */
[----:B------:R-:W-:Y:S01]  /*69c0*/  FFMA R10, R27, R3, R10 ;  /* 0x000000031b0a7223 */ /* 0x000fe2000000000a */
[C---:B------:R-:W-:Y:S01]  /*69d0*/  FMUL R15, R24.reuse, R15 ;  /* 0x0000000f180f7220 */ /* 0x040fe20000400000 */
[--C-:B------:R-:W-:Y:S01]  /*69e0*/  HADD2.F32 R2, -RZ, R38.reuse.H0_H0 ;  /* 0x20000026ff027230 */ /* 0x100fe20000004100 */
[----:B------:R-:W-:Y:S01]  /*69f0*/  F2FP.F16.F32.PACK_AB R34, R5, R4 ;  /* 0x000000040522723e */ /* 0x000fe200000000ff */
[----:B------:R-:W-:Y:S02]  /*6a00*/  HADD2.F32 R3, -RZ, R38.H1_H1 ;  /* 0x30000026ff037230 */ /* 0x000fe40000004100 */
[C---:B------:R-:W-:Y:S01]  /*6a10*/  FMUL R13, R24.reuse, R17 ;  /* 0x00000011180d7220 */ /* 0x040fe20000400000 */
[--C-:B------:R-:W-:Y:S02]  /*6a20*/  HADD2.F32 R4, -RZ, R39.reuse.H0_H0 ;  /* 0x20000027ff047230 */ /* 0x100fe40000004100 */
[C---:B------:R-:W-:Y:S01]  /*6a30*/  FMUL R14, R24.reuse, R18 ;  /* 0x00000012180e7220 */ /* 0x040fe20000400000 */
[----:B------:R-:W-:Y:S02]  /*6a40*/  HADD2.F32 R5, -RZ, R39.H1_H1 ;  /* 0x30000027ff057230 */ /* 0x000fe40000004100 */
[C---:B------:R-:W-:Y:S01]  /*6a50*/  FFMA R15, R27.reuse, R0, R15 ;  /* 0x000000001b0f7223 */ /* 0x040fe2000000000f */
[----:B------:R-:W-:Y:S01]  /*6a60*/  FMUL R19, R24, R19 ;  /* 0x0000001318137220 */ /* 0x000fe20000400000 */
[C---:B------:R-:W-:Y:S01]  /*6a70*/  FFMA R12, R27.reuse, R2, R12 ;  /* 0x000000021b0c7223 */ /* 0x040fe2000000000c */
[C---:B------:R-:W-:Y:S01]  /*6a80*/  FFMA R13, R27.reuse, R3, R13 ;  /* 0x000000031b0d7223 */ /* 0x040fe2000000000d */
[C---:B------:R-:W-:Y:S01]  /*6a90*/  FFMA R14, R27.reuse, R4, R14 ;  /* 0x000000041b0e7223 */ /* 0x040fe2000000000e */
[----:B------:R-:W-:Y:S01]  /*6aa0*/  FFMA R19, R27, R5, R19 ;  /* 0x000000051b137223 */ /* 0x000fe20000000013 */
[----:B------:R-:W-:Y:S02]  /*6ab0*/  F2FP.F16.F32.PACK_AB R35, R11, R6 ;  /* 0x000000060b23723e */ /* 0x000fe400000000ff */
[----:B------:R-:W-:Y:S02]  /*6ac0*/  F2FP.F16.F32.PACK_AB R8, R9, R8 ;  /* 0x000000080908723e */ /* 0x000fe400000000ff */
[----:B------:R-:W-:Y:S01]  /*6ad0*/  F2FP.F16.F32.PACK_AB R9, R15, R10 ;  /* 0x0000000a0f09723e */ /* 0x000fe200000000ff */
[----:B------:R1:W-:Y:S01]  /*6ae0*/  STSM.16.M88.4 [R60+0x200], R32 ;  /* 0x000200203c007844 */ /* 0x0003e20000000200 */
[----:B------:R-:W-:Y:S02]  /*6af0*/  F2FP.F16.F32.PACK_AB R10, R13, R12 ;  /* 0x0000000c0d0a723e */ /* 0x000fe400000000ff */
[----:B------:R-:W-:Y:S05]  /*6b00*/  F2FP.F16.F32.PACK_AB R11, R19, R14 ;  /* 0x0000000e130b723e */ /* 0x000fea00000000ff */
[----:B------:R1:W-:Y:S01]  /*6b10*/  STSM.16.M88.4 [R59+0x200], R8 ;  /* 0x000200083b007844 */ /* 0x0003e20000000200 */
[----:B------:R-:W-:Y:S01]  /*6b20*/  @!PT LDS RZ, [RZ] ;  /* 0x00000000fffff984 */ /* 0x000fe20000000800 */
[----:B------:R-:W-:Y:S01]  /*6b30*/  @!PT LDS RZ, [RZ] ;  /* 0x00000000fffff984 */ /* 0x000fe20000000800 */
[----:B------:R-:W-:Y:S01]  /*6b40*/  @!PT LDS RZ, [RZ] ;  /* 0x00000000fffff984 */ /* 0x000fe20000000800 */
[----:B------:R-:W-:Y:S01]  /*6b50*/  @!PT LDS RZ, [RZ] ;  /* 0x00000000fffff984 */ /* 0x000fe20000000800 */
[----:B------:R3:W-:Y:S07]  /*6b60*/  MEMBAR.ALL.CTA ;  /* 0x0000000000007992 */ /* 0x0007ee0000008000 */
[----:B---3--:R-:W3:Y:S02]  /*6b70*/  FENCE.VIEW.ASYNC.S ;  /* 0x00000000000073c6 */ /* 0x008ee40000000000 */
[----:B---3--:R-:W-:Y:S06]  /*6b80*/  BAR.SYNC.DEFER_BLOCKING 0x1, 0x80 ;  /* 0x0042000000007b1d */ /* 0x008fec0000010000 */
[----:B------:R-:W-:Y:S05]  /*6b90*/  @P0 BRA `(.L_x_111) ;  /* 0x0000000000280947 */ /* 0x000fea0003800000 */
[----:B------:R-:W3:Y:S01]  /*6ba0*/  LDCU.64 UR6, c[0x0][0x348] ;  /* 0x00006900ff0677ac */ /* 0x000ee20008000a00 */
[----:B------:R-:W-:Y:S01]  /*6bb0*/  UIADD3 UR4, UPT, UPT, UR44, 0x200, URZ ;  /* 0x000002002c047890 */ /* 0x000fe2000fffe0ff */
[----:B------:R-:W-:Y:S05]  /*6bc0*/  UMOV UR51, UR36 ;  /* 0x0000002400337c82 */ /* 0x000fea0008000000 */
[----:B------:R-:W-:Y:S04]  /*6bd0*/  MOV R50, UR4 ;  /* 0x0000000400327c02 */ /* 0x000fe80008000f00 */
[----:B------:R-:W-:Y:S01]  /*6be0*/  R2UR UR48, R50 ;  /* 0x00000000323072ca */ /* 0x000fe200000e0000 */
[----:B---3--:R-:W-:Y:S04]  /*6bf0*/  UIADD3 UR4, UP0, UPT, UR6, 0x680, URZ ;  /* 0x0000068006047890 */ /* 0x008fe8000ff1e0ff */
[----:B------:R-:W-:Y:S09]  /*6c00*/  UIADD3.X UR5, UPT, UPT, URZ, UR7, URZ, UP0, !UPT ;  /* 0x00000007ff057290 */ /* 0x000ff200087fe4ff */
[----:B------:R3:W-:Y:S01]  /*6c10*/  UTMASTG.3D [UR48], [UR4] ;  /* 0x00000030040073b5 */ /* 0x0007e20008010000 */
[----:B------:R0:W-:Y:S01]  /*6c20*/  UTMACMDFLUSH ;  /* 0x00000000000079b7 */ /* 0x0001e20000000000 */
[----:B---3--:R-:W-:Y:S04]  /*6c30*/  DEPBAR.LE SB0, 0x1 ;  /* 0x000080400000791a */ /* 0x008fe80000000000 */
.L_x_111:
[----:B------:R-:W-:Y:S05]  /*6c40*/  BSYNC.RECONVERGENT B0 ;  /* 0x0000000000007941 */ /* 0x000fea0003800200 */
.L_x_110:
[----:B------:R-:W-:Y:S01]  /*6c50*/  BAR.SYNC.DEFER_BLOCKING 0x1, 0x80 ;  /* 0x0042000000007b1d */ /* 0x000fe20000010000 */
[----:B------:R-:W-:Y:S01]  /*6c60*/  ISETP.NE.AND P1, PT, R58, RZ, PT ;  /* 0x000000ff3a00720c */ /* 0x000fe20003f25270 */
[----:B------:R-:W-:Y:S01]  /*6c70*/  UISETP.NE.AND UP0, UPT, UR47, URZ, UPT ;  /* 0x000000ff2f00728c */ /* 0x000fe2000bf05270 */
[----:B------:R-:W-:Y:S11]  /*6c80*/  LEA R4, R61, UR44, 0x3 ;  /* 0x0000002c3d047c11 */ /* 0x000ff6000f8e18ff */
[----:B------:R-:W-:Y:S01]  /*6c90*/  @P1 SHF.L.U32 R3, R55, 0x1f, RZ ;  /* 0x0000001f37031819 */ /* 0x000fe200000006ff */
[----:B------:R-:W-:Y:S06]  /*6ca0*/  BRA.U !UP0, `(.L_x_112) ;  /* 0x0000000108247547 */ /* 0x000fec000b800000 */
[----:B------:R-:W3:Y:S01]  /*6cb0*/  S2R R0, SR_CgaCtaId ;  /* 0x0000000000007919 */ /* 0x000ee20000008800 */
[----:B------:R-:W-:Y:S01]  /*6cc0*/  IMAD.U32 R2, RZ, RZ, UR46 ;  /* 0x0000002eff027e24 */ /* 0x000fe2000f8e00ff */
[----:B------:R-:W-:Y:S04]  /*6cd0*/  UIADD3 UR4, UPT, UPT, UR46, 0x1, URZ ;  /* 0x000000012e047890 */ /* 0x000fe8000fffe0ff */
[----:B------:R-:W-:Y:S01]  /*6ce0*/  @P1 LEA R2, R2, UR44, 0x3 ;  /* 0x0000002c02021c11 */ /* 0x000fe2000f8e18ff */
[----:B------:R-:W-:Y:S04]  /*6cf0*/  UISETP.NE.AND UP0, UPT, UR4, 0x4, UPT ;  /* 0x000000040400788c */ /* 0x000fe8000bf05270 */
[----:B------:R-:W-:Y:S01]  /*6d00*/  @P1 VIADD R2, R2, 0xa0 ;  /* 0x000000a002021836 */ /* 0x000fe20000000000 */
[----:B------:R-:W-:Y:S04]  /*6d10*/  USEL UR46, UR4, URZ, UP0 ;  /* 0x000000ff042e7287 */ /* 0x000fe80008000000 */
[----:B---3--:R-:W-:Y:S04]  /*6d20*/  @P1 PRMT R0, R0, 0x654, R2 ;  /* 0x0000065400001816 */ /* 0x008fe80000000002 */
[----:B------:R3:W-:Y:S04]  /*6d30*/  @P1 SYNCS.ARRIVE.TRANS64.RED.A1T0 RZ, [R0+URZ], RZ ;  /* 0x000000ff00ff19a7 */ /* 0x0007e800081004ff */
.L_x_112:
[----:B------:R-:W4:Y:S01]  /*6d40*/  @P1 SYNCS.PHASECHK.TRANS64.TRYWAIT P0, [R4+URZ+0x80], R3 ;  /* 0x00008003040015a7 */ /* 0x000f2200080011ff */
[----:B------:R-:W-:Y:S01]  /*6d50*/  BSSY B1, `(.L_x_113) ;  /* 0x0000013000017945 */ /* 0x000fe20003800000 */
[----:B----4-:R-:W-:Y:S03]  /*6d60*/  @P1 SEL R63, RZ, 0x1, !P0 ;  /* 0x00000001ff3f1807 */ /* 0x010fe60004000000 */
[----:B------:R-:W-:Y:S05]  /*6d70*/  @!P1 BRA `(.L_x_114) ;  /* 0x0000000000409947 */ /* 0x000fea0003800000 */
[----:B------:R-:W-:Y:S01]  /*6d80*/  ISETP.NE.AND P1, PT, R64, RZ, PT ;  /* 0x000000ff4000720c */ /* 0x000fe20003f25270 */
[----:B------:R-:W-:Y:S01]  /*6d90*/  BSSY B0, `(.L_x_115) ;  /* 0x0000009000007945 */ /* 0x000fe20003800000 */
[----:B------:R-:W-:Y:S11]  /*6da0*/  ISETP.NE.AND P0, PT, R63, RZ, PT ;  /* 0x000000ff3f00720c */ /* 0x000ff60003f05270 */
[----:B------:R-:W-:Y:S05]  /*6db0*/  @P1 IMAD R3, R61, 0x1000, R62 ;  /* 0x000010003d031824 */ /* 0x000fea00078e023e */
[----:B------:R-:W-:Y:S05]  /*6dc0*/  @P1 IADD3 R2, PT, PT, R3, UR44, RZ ;  /* 0x0000002c03021c10 */ /* 0x000fea000fffe0ff */
[----:B------:R-:W-:Y:S01]  /*6dd0*/  @P1 IMAD.IADD R2, R56, 0x1, R2 ;  /* 0x0000000138021824 */ /* 0x000fe200078e0202 */
[----:B------:R-:W-:Y:S06]  /*6de0*/  @P0 BRA `(.L_x_116) ;  /* 0x00000000000c0947 */ /* 0x000fec0003800000 */
[----:B---3--:R-:W-:Y:S04]  /*6df0*/  SHF.L.U32 R0, R55, 0x1f, RZ ;  /* 0x0000001f37007819 */ /* 0x008fe800000006ff */
[----:B------:R-:W3:Y:S02]  /*6e00*/  SYNCS.PHASECHK.TRANS64.TRYWAIT P0, [R4+URZ+0x80], R0 ;  /* 0x00008000040075a7 */ /* 0x000ee400080011ff */
[----:B---3--:R-:W-:Y:S05]  /*6e10*/  @!P0 BRA `(.L_x_117) ;  /* 0x0000002800088947 */ /* 0x008fea0003800000 */
.L_x_116:
[----:B------:R-:W-:Y:S05]  /*6e20*/  BSYNC B0 ;  /* 0x0000000000007941 */ /* 0x000fea0003800000 */
.L_x_115:
[----:B------:R-:W-:Y:S02]  /*6e30*/  ISETP.NE.AND P0, PT, R64, RZ, PT ;  /* 0x000000ff4000720c */ /* 0x000fe40003f05270 */
[----:B------:R-:W-:Y:S11]  /*6e40*/  IADD3 R61, PT, PT, R61, 0x1, RZ ;  /* 0x000000013d3d7810 */ /* 0x000ff60007ffe0ff */
[----:B------:R-:W-:Y:S05]  /*6e50*/  @P0 WARPSYNC.ALL ;  /* 0x0000000000000948 */ /* 0x000fea0003800000 */
[----:B------:R4:W1:Y:S04]  /*6e60*/  @P0 LDSM.16.M88.4 R28, [R3+UR44+0x200] ;  /* 0x0002002c031c083b */ /* 0x0008680008000200 */
[----:B------:R4:W1:Y:S02]  /*6e70*/  @P0 LDSM.16.M88.4 R36, [R2+0x200] ;  /* 0x000200000224083b */ /* 0x0008640000000200 */
.L_x_114:
[----:B------:R-:W-:Y:S05]  /*6e80*/  BSYNC B1 ;  /* 0x0000000000017941 */ /* 0x000fea0003800000 */
.L_x_113:
[----:B---3--:R-:W-:Y:S05]  /*6e90*/  VIADD R0, R25, 0x20 ;  /* 0x0000002019007836 */ /* 0x008fea0000000000 */
[----:B------:R-:W-:Y:S04]  /*6ea0*/  SHF.R.U32.HI R0, RZ, 0x15, R0 ;  /* 0x00000015ff007819 */ /* 0x000fe80000011600 */
[----:B------:R-:W-:Y:S11]  /*6eb0*/  LOP3.LUT P0, RZ, R0, 0x3, R46, 0x48, !PT ;  /* 0x0000000300ff7812 */ /* 0x000ff6000780482e */
[----:B------:R-:W-:Y:S02]  /*6ec0*/  @!UPT UIADD3 URZ, UPT, UPT, URZ, URZ, URZ ;  /* 0x000000fffffff290 */ /* 0x000fe4000fffe0ff */
[----:B------:R-:W-:Y:S05]  /*6ed0*/  @!P0 BRA `(.L_x_118) ;  /* 0x0000000000408947 */ /* 0x000fea0003800000 */
[----:B------:R-:W3:Y:S01]  /*6ee0*/  LDCU.64 UR8, c[0x4][0x70] ;  /* 0x01000e00ff0877ac */ /* 0x000ee20008000a00 */
[----:B----4-:R-:W-:Y:S01]  /*6ef0*/  MOV R3, 0x0 ;  /* 0x0000000000037802 */ /* 0x010fe20000000f00 */
[----:B------:R-:W-:Y:S02]  /*6f00*/  HFMA2 R12, -RZ, RZ, 0, 5.9604644775390625e-08 ;  /* 0x00000001ff0c7431 */ /* 0x000fe400000001ff */
[----:B-1----:R-:W-:Y:S02]  /*6f10*/  IMAD.MOV.U32 R8, RZ, RZ, 0x192 ;  /* 0x00000192ff087424 */ /* 0x002fe400078e00ff */
[----:B------:R-:W-:Y:S01]  /*6f20*/  IMAD.MOV.U32 R13, RZ, RZ, RZ ;  /* 0x000000ffff0d7224 */ /* 0x000fe200078e00ff */
[----:B------:R-:W1:Y:S01]  /*6f30*/  LDCU.64 UR6, c[0x4][0x78] ;  /* 0x01000f00ff0677ac */ /* 0x000e620008000a00 */
[----:B------:R-:W4:Y:S01]  /*6f40*/  LDC.64 R2, c[0x4][R3] ;  /* 0x0100000003027b82 */ /* 0x000f220000000a00 */
[----:B------:R-:W5:Y:S01]  /*6f50*/  LDCU.64 UR4, c[0x4][0x10] ;  /* 0x01000200ff0477ac */ /* 0x000f620008000a00 */
[----:B---3--:R-:W-:Y:S01]  /*6f60*/  MOV R5, UR9 ;  /* 0x0000000900057c02 */ /* 0x008fe20008000f00 */
[----:B------:R-:W-:Y:S01]  /*6f70*/  IMAD.U32 R4, RZ, RZ, UR8 ;  /* 0x00000008ff047e24 */ /* 0x000fe2000f8e00ff */
[----:B-1----:R-:W-:Y:S01]  /*6f80*/  MOV R7, UR7 ;  /* 0x0000000700077c02 */ /* 0x002fe20008000f00 */
[----:B------:R-:W-:Y:S01]  /*6f90*/  IMAD.U32 R6, RZ, RZ, UR6 ;  /* 0x00000006ff067e24 */ /* 0x000fe2000f8e00ff */
[----:B-----5:R-:W-:Y:S01]  /*6fa0*/  MOV R11, UR5 ;  /* 0x00000005000b7c02 */ /* 0x020fe20008000f00 */
[----:B------:R-:W-:Y:S02]  /*6fb0*/  IMAD.U32 R10, RZ, RZ, UR4 ;  /* 0x00000004ff0a7e24 */ /* 0x000fe4000f8e00ff */
[----:B------:R-:W-:Y:S07]  /*6fc0*/  LEPC R20, `(.L_x_118) ;  /* 0x000000001014794e */ /* 0x000fee0000000000 */
[----:B--2-4-:R-:W-:Y:S05]  /*6fd0*/  CALL.ABS.NOINC R2 ;  /* 0x0000000002007343 */ /* 0x014fea0003c00000 */
.L_x_118:
[----:B------:R-:W-:Y:S01]  /*6fe0*/  ISETP.NE.AND P6, PT, R58, RZ, PT ;  /* 0x000000ff3a00720c */ /* 0x000fe20003fc5270 */
[----:B------:R-:W-:Y:S05]  /*6ff0*/  WARPSYNC.ALL ;  /* 0x0000000000007948 */ /* 0x000fea0003800000 */
[----:B------:R-:W-:Y:S01]  /*7000*/  R2UR UR4, R25 ;  /* 0x00000000190472ca */ /* 0x000fe200000e0000 */
[--C-:B-1--4-:R-:W-:Y:S01]  /*7010*/  HADD2.F32 R3, -RZ, R28.reuse.H0_H0 ;  /* 0x2000001cff037230 */ /* 0x112fe20000004100 */
[----:B------:R-:W1:Y:S01]  /*7020*/  S2R R65, SR_CgaCtaId ;  /* 0x0000000000417919 */ /* 0x000e620000008800 */
[--C-:B------:R-:W-:Y:S01]  /*7030*/  HADD2.F32 R20, -RZ, R29.reuse.H0_H0 ;  /* 0x2000001dff147230 */ /* 0x100fe20000004100 */
[----:B------:R-:W-:Y:S01]  /*7040*/  ISETP.NE.AND P0, PT, R57, RZ, PT ;  /* 0x000000ff3900720c */ /* 0x000fe20003f05270 */
[----:B------:R-:W-:Y:S01]  /*7050*/  HADD2.F32 R21, -RZ, R29.H1_H1 ;  /* 0x3000001dff157230 */ /* 0x000fe20000004100 */
[----:B------:R-:W-:Y:S07]  /*7060*/  BSSY.RECONVERGENT B0, `(.L_x_119) ;  /* 0x0000051000007945 */ /* 0x000fee0003800200 */
[----:B------:R-:W3:Y:S02]  /*7070*/  LDTM.16dp256bit.x4 R4, tmem[UR4+0x20] ;  /* 0x00002004000479ee */ /* 0x000ee40008120000 */
[C---:B---3--:R-:W-:Y:S01]  /*7080*/  FMUL R0, R24.reuse, R4 ;  /* 0x0000000418007220 */ /* 0x048fe20000400000 */
[----:B------:R-:W-:Y:S02]  /*7090*/  HADD2.F32 R4, -RZ, R28.H1_H1 ;  /* 0x3000001cff047230 */ /* 0x000fe40000004100 */
[C---:B------:R-:W-:Y:S01]  /*70a0*/  FMUL R2, R24.reuse, R5 ;  /* 0x0000000518027220 */ /* 0x040fe20000400000 */
[C---:B------:R-:W-:Y:S01]  /*70b0*/  FMUL R7, R24.reuse, R7 ;  /* 0x0000000718077220 */ /* 0x040fe20000400000 */
[C---:B------:R-:W-:Y:S01]  /*70c0*/  FFMA R0, R27.reuse, R3, R0 ;  /* 0x000000031b007223 */ /* 0x040fe20000000000 */
[C---:B------:R-:W-:Y:S01]  /*70d0*/  FMUL R3, R24.reuse, R6 ;  /* 0x0000000618037220 */ /* 0x040fe20000400000 */
[C---:B------:R-:W-:Y:S01]  /*70e0*/  FFMA R2, R27.reuse, R4, R2 ;  /* 0x000000041b027223 */ /* 0x040fe20000000002 */
[C---:B------:R-:W-:Y:S01]  /*70f0*/  FMUL R4, R24.reuse, R8 ;  /* 0x0000000818047220 */ /* 0x040fe20000400000 */
[----:B------:R-:W-:Y:S01]  /*7100*/  FMUL R8, R24, R12 ;  /* 0x0000000c18087220 */ /* 0x000fe20000400000 */
[C---:B------:R-:W-:Y:S01]  /*7110*/  FFMA R3, R27.reuse, R20, R3 ;  /* 0x000000141b037223 */ /* 0x040fe20000000003 */
[----:B------:R-:W-:Y:S01]  /*7120*/  FFMA R7, R27, R21, R7 ;  /* 0x000000151b077223 */ /* 0x000fe20000000007 */
[----:B------:R-:W-:Y:S01]  /*7130*/  F2FP.F16.F32.PACK_AB R32, R2, R0 ;  /* 0x000000000220723e */ /* 0x000fe200000000ff */
[C---:B------:R-:W-:Y:S01]  /*7140*/  FMUL R12, R24.reuse, R16 ;  /* 0x00000010180c7220 */ /* 0x040fe20000400000 */
[--C-:B------:R-:W-:Y:S02]  /*7150*/  HADD2.F32 R16, -RZ, R30.reuse.H0_H0 ;  /* 0x2000001eff107230 */ /* 0x100fe40000004100 */
[C---:B------:R-:W-:Y:S01]  /*7160*/  FMUL R5, R24.reuse, R9 ;  /* 0x0000000918057220 */ /* 0x040fe20000400000 */
[----:B------:R-:W-:Y:S01]  /*7170*/  F2FP.F16.F32.PACK_AB R33, R7, R3 ;  /* 0x000000030721723e */ /* 0x000fe200000000ff */
[----:B------:R-:W-:Y:S02]  /*7180*/  HADD2.F32 R0, -RZ, R30.H1_H1 ;  /* 0x3000001eff007230 */ /* 0x000fe40000004100 */
[C---:B------:R-:W-:Y:S01]  /*7190*/  FMUL R6, R24.reuse, R10 ;  /* 0x0000000a18067220 */ /* 0x040fe20000400000 */
[--C-:B------:R-:W-:Y:S02]  /*71a0*/  HADD2.F32 R2, -RZ, R31.reuse.H0_H0 ;  /* 0x2000001fff027230 */ /* 0x100fe40000004100 */
[C---:B------:R-:W-:Y:S01]  /*71b0*/  FMUL R11, R24.reuse, R11 ;  /* 0x0000000b180b7220 */ /* 0x040fe20000400000 */
[----:B------:R-:W-:Y:S02]  /*71c0*/  HADD2.F32 R3, -RZ, R31.H1_H1 ;  /* 0x3000001fff037230 */ /* 0x000fe40000004100 */
[C---:B------:R-:W-:Y:S01]  /*71d0*/  FFMA R4, R27.reuse, R16, R4 ;  /* 0x000000101b047223 */ /* 0x040fe20000000004 */
[C---:B------:R-:W-:Y:S01]  /*71e0*/  FFMA R5, R27.reuse, R0, R5 ;  /* 0x000000001b057223 */ /* 0x040fe20000000005 */
[C---:B------:R-:W-:Y:S01]  /*71f0*/  FFMA R6, R27.reuse, R2, R6 ;  /* 0x000000021b067223 */ /* 0x040fe20000000006 */
[--C-:B------:R-:W-:Y:S02]  /*7200*/  HADD2.F32 R0, -RZ, R36.reuse.H0_H0 ;  /* 0x20000024ff007230 */ /* 0x100fe40000004100 */
[----:B------:R-:W-:Y:S01]  /*7210*/  FFMA R11, R27, R3, R11 ;  /* 0x000000031b0b7223 */ /* 0x000fe2000000000b */
[----:B------:R-:W-:Y:S01]  /*7220*/  HADD2.F32 R2, -RZ, R36.H1_H1 ;  /* 0x30000024ff027230 */ /* 0x000fe20000004100 */
[----:B------:R-:W-:Y:S01]  /*7230*/  F2FP.F16.F32.PACK_AB R34, R5, R4 ;  /* 0x000000040522723e */ /* 0x000fe200000000ff */
[C---:B------:R-:W-:Y:S01]  /*7240*/  FMUL R9, R24.reuse, R13 ;  /* 0x0000000d18097220 */ /* 0x040fe20000400000 */
[--C-:B------:R-:W-:Y:S01]  /*7250*/  HADD2.F32 R3, -RZ, R37.reuse.H0_H0 ;  /* 0x20000025ff037230 */ /* 0x100fe20000004100 */
[----:B------:R-:W-:Y:S01]  /*7260*/  F2FP.F16.F32.PACK_AB R35, R11, R6 ;  /* 0x000000060b23723e */ /* 0x000fe200000000ff */
[C---:B------:R-:W-:Y:S01]  /*7270*/  FMUL R10, R24.reuse, R14 ;  /* 0x0000000e180a7220 */ /* 0x040fe20000400000 */
[C---:B------:R-:W-:Y:S01]  /*7280*/  FFMA R8, R27.reuse, R0, R8 ;  /* 0x000000001b087223 */ /* 0x040fe20000000008 */
[C---:B------:R-:W-:Y:S01]  /*7290*/  FFMA R9, R27.reuse, R2, R9 ;  /* 0x000000021b097223 */ /* 0x040fe20000000009 */
[----:B------:R-:W-:Y:S01]  /*72a0*/  HADD2.F32 R0, -RZ, R37.H1_H1 ;  /* 0x30000025ff007230 */ /* 0x000fe20000004100 */
[----:B------:R3:W-:Y:S01]  /*72b0*/  STSM.16.M88.4 [R60+0x1200], R32 ;  /* 0x001200203c007844 */ /* 0x0007e20000000200 */
[----:B------:R-:W-:Y:S01]  /*72c0*/  FFMA R10, R27, R3, R10 ;  /* 0x000000031b0a7223 */ /* 0x000fe2000000000a */
[C---:B------:R-:W-:Y:S01]  /*72d0*/  FMUL R15, R24.reuse, R15 ;  /* 0x0000000f180f7220 */ /* 0x040fe20000400000 */
[----:B------:R-:W-:Y:S01]  /*72e0*/  F2FP.F16.F32.PACK_AB R8, R9, R8 ;  /* 0x000000080908723e */ /* 0x000fe200000000ff */
[--C-:B------:R-:W-:Y:S02]  /*72f0*/  HADD2.F32 R2, -RZ, R38.reuse.H0_H0 ;  /* 0x20000026ff027230 */ /* 0x100fe40000004100 */
[C---:B------:R-:W-:Y:S01]  /*7300*/  FMUL R13, R24.reuse, R17 ;  /* 0x00000011180d7220 */ /* 0x040fe20000400000 */
[----:B------:R-:W-:Y:S02]  /*7310*/  HADD2.F32 R3, -RZ, R38.H1_H1 ;  /* 0x30000026ff037230 */ /* 0x000fe40000004100 */
[C---:B------:R-:W-:Y:S01]  /*7320*/  FMUL R14, R24.reuse, R18 ;  /* 0x00000012180e7220 */ /* 0x040fe20000400000 */
[--C-:B------:R-:W-:Y:S02]  /*7330*/  HADD2.F32 R4, -RZ, R39.reuse.H0_H0 ;  /* 0x20000027ff047230 */ /* 0x100fe40000004100 */
[C---:B------:R-:W-:Y:S01]  /*7340*/  FFMA R15, R27.reuse, R0, R15 ;  /* 0x000000001b0f7223 */ /* 0x040fe2000000000f */
[----:B------:R-:W-:Y:S01]  /*7350*/  MOV R0, UR46 ;  /* 0x0000002e00007c02 */ /* 0x000fe20008000f00 */
[----:B------:R-:W-:Y:S02]  /*7360*/  HADD2.F32 R5, -RZ, R39.H1_H1 ;  /* 0x30000027ff057230 */ /* 0x000fe40000004100 */
[----:B------:R-:W-:Y:S01]  /*7370*/  FMUL R19, R24, R19 ;  /* 0x0000001318137220 */ /* 0x000fe20000400000 */
[C---:B------:R-:W-:Y:S01]  /*7380*/  FFMA R12, R27.reuse, R2, R12 ;  /* 0x000000021b0c7223 */ /* 0x040fe2000000000c */
[C---:B------:R-:W-:Y:S01]  /*7390*/  FFMA R13, R27.reuse, R3, R13 ;  /* 0x000000031b0d7223 */ /* 0x040fe2000000000d */
[C---:B------:R-:W-:Y:S01]  /*73a0*/  FFMA R14, R27.reuse, R4, R14 ;  /* 0x000000041b0e7223 */ /* 0x040fe2000000000e */
[----:B------:R-:W-:Y:S01]  /*73b0*/  FFMA R19, R27, R5, R19 ;  /* 0x000000051b137223 */ /* 0x000fe20000000013 */
[----:B------:R-:W-:Y:S02]  /*73c0*/  F2FP.F16.F32.PACK_AB R9, R15, R10 ;  /* 0x0000000a0f09723e */ /* 0x000fe400000000ff */
[----:B------:R-:W-:Y:S02]  /*73d0*/  F2FP.F16.F32.PACK_AB R10, R13, R12 ;  /* 0x0000000c0d0a723e */ /* 0x000fe400000000ff */
[----:B------:R-:W-:Y:S02]  /*73e0*/  F2FP.F16.F32.PACK_AB R11, R19, R14 ;  /* 0x0000000e130b723e */ /* 0x000fe400000000ff */
[----:B------:R-:W-:Y:S02]  /*73f0*/  @P6 LEA R0, R0, UR44, 0x3 ;  /* 0x0000002c00006c11 */ /* 0x000fe4000f8e18ff */
[----:B------:R-:W-:Y:S01]  /*7400*/  LEA R2, R61, UR44, 0x3 ;  /* 0x0000002c3d027c11 */ /* 0x000fe2000f8e18ff */
[----:B------:R3:W-:Y:S01]  /*7410*/  STSM.16.M88.4 [R59+0x1200], R8 ;  /* 0x001200083b007844 */ /* 0x0007e20000000200 */
[----:B------:R-:W-:Y:S02]  /*7420*/  @P6 IADD3 R0, PT, PT, R0, 0xa0, RZ ;  /* 0x000000a000006810 */ /* 0x000fe40007ffe0ff */
[----:B------:R-:W-:Y:S01]  /*7430*/  @P6 SHF.L.U32 R3, R55, 0x1f, RZ ;  /* 0x0000001f37036819 */ /* 0x000fe200000006ff */
[----:B------:R-:W-:Y:S01]  /*7440*/  @!PT LDS RZ, [RZ] ;  /* 0x00000000fffff984 */ /* 0x000fe20000000800 */
[----:B------:R-:W-:Y:S01]  /*7450*/  @!PT LDS RZ, [RZ] ;  /* 0x00000000fffff984 */ /* 0x000fe20000000800 */
[----:B------:R-:W-:Y:S01]  /*7460*/  @!PT LDS RZ, [RZ] ;  /* 0x00000000fffff984 */ /* 0x000fe20000000800 */
[----:B------:R-:W-:Y:S01]  /*7470*/  @!PT LDS RZ, [RZ] ;  /* 0x00000000fffff984 */ /* 0x000fe20000000800 */
[----:B------:R4:W-:Y:S06]  /*7480*/  MEMBAR.ALL.CTA ;  /* 0x0000000000007992 */ /* 0x0009ec0000008000 */
[----:B----4-:R-:W4:Y:S01]  /*7490*/  FENCE.VIEW.ASYNC.S ;  /* 0x00000000000073c6 */ /* 0x010f220000000000 */
[----:B-1----:R-:W-:Y:S01]  /*74a0*/  @P6 PRMT R0, R65, 0x654, R0 ;  /* 0x0000065441006816 */ /* 0x002fe20000000000 */
[----:B----4-:R-:W-:Y:S06]  /*74b0*/  BAR.SYNC.DEFER_BLOCKING 0x1, 0x80 ;  /* 0x0042000000007b1d */ /* 0x010fec0000010000 */
[----:B------:R-:W-:Y:S05]  /*74c0*/  @P0 BRA `(.L_x_120) ;  /* 0x0000000000280947 */ /* 0x000fea0003800000 */
[----:B------:R-:W1:Y:S01]  /*74d0*/  LDCU.64 UR6, c[0x0][0x348] ;  /* 0x00006900ff0677ac */ /* 0x000e620008000a00 */
[----:B------:R-:W-:Y:S02]  /*74e0*/  UIADD3 UR9, UPT, UPT, UR49, 0x20, URZ ;  /* 0x0000002031097890 */ /* 0x000fe4000fffe0ff */
[----:B------:R-:W-:Y:S01]  /*74f0*/  UIADD3 UR8, UPT, UPT, UR44, 0x1200, URZ ;  /* 0x000012002c087890 */ /* 0x000fe2000fffe0ff */
[----:B------:R-:W-:Y:S01]  /*7500*/  UMOV UR10, UR50 ;  /* 0x00000032000a7c82 */ /* 0x000fe20008000000 */
[----:B------:R-:W-:Y:S01]  /*7510*/  UMOV UR11, UR36 ;  /* 0x00000024000b7c82 */ /* 0x000fe20008000000 */
[----:B-1----:R-:W-:Y:S04]  /*7520*/  UIADD3 UR4, UP0, UPT, UR6, 0x680, URZ ;  /* 0x0000068006047890 */ /* 0x002fe8000ff1e0ff */
[----:B------:R-:W-:Y:S09]  /*7530*/  UIADD3.X UR5, UPT, UPT, URZ, UR7, URZ, UP0, !UPT ;  /* 0x00000007ff057290 */ /* 0x000ff200087fe4ff */
[----:B------:R1:W-:Y:S01]  /*7540*/  UTMASTG.3D [UR8], [UR4] ;  /* 0x00000008040073b5 */ /* 0x0003e20008010000 */
[----:B------:R0:W-:Y:S01]  /*7550*/  UTMACMDFLUSH ;  /* 0x00000000000079b7 */ /* 0x0001e20000000000 */
[----:B-1----:R-:W-:Y:S04]  /*7560*/  DEPBAR.LE SB0, 0x1 ;  /* 0x000080400000791a */ /* 0x002fe80000000000 */
.L_x_120:
[----:B------:R-:W-:Y:S05]  /*7570*/  BSYNC.RECONVERGENT B0 ;  /* 0x0000000000007941 */ /* 0x000fea0003800200 */
.L_x_119:
[----:B------:R-:W-:Y:S01]  /*7580*/  BAR.SYNC.DEFER_BLOCKING 0x1, 0x80 ;  /* 0x0042000000007b1d */ /* 0x000fe20000010000 */
[----:B------:R-:W-:Y:S04]  /*7590*/  UIADD3 UR4, UPT, UPT, UR46, 0x1, URZ ;  /* 0x000000012e047890 */ /* 0x000fe8000fffe0ff */
[----:B------:R-:W-:Y:S04]  /*75a0*/  UISETP.NE.AND UP0, UPT, UR4, 0x4, UPT ;  /* 0x000000040400788c */ /* 0x000fe8000bf05270 */
[----:B------:R-:W-:Y:S01]  /*75b0*/  USEL UR45, UR4, URZ, UP0 ;  /* 0x000000ff042d7287 */ /* 0x000fe20008000000 */
[----:B------:R1:W-:Y:S01]  /*75c0*/  @P6 SYNCS.ARRIVE.TRANS64.RED.A1T0 RZ, [R0+URZ], RZ ;  /* 0x000000ff00ff69a7 */ /* 0x0003e200081004ff */
[----:B------:R-:W-:Y:S01]  /*75d0*/  BSSY B1, `(.L_x_121) ;  /* 0x0000014000017945 */ /* 0x000fe20003800000 */
[----:B------:R-:W4:Y:S02]  /*75e0*/  @P6 SYNCS.PHASECHK.TRANS64.TRYWAIT P0, [R2+URZ+0x80], R3 ;  /* 0x00008003020065a7 */ /* 0x000f2400080011ff */
[----:B----4-:R-:W-:Y:S01]  /*75f0*/  @P6 SEL R63, RZ, 0x1, !P0 ;  /* 0x00000001ff3f6807 */ /* 0x010fe20004000000 */
[----:B-1----:R-:W-:Y:S06]  /*7600*/  @!P6 BRA `(.L_x_122) ;  /* 0x000000000040e947 */ /* 0x002fec0003800000 */
[----:B------:R-:W-:Y:S01]  /*7610*/  ISETP.NE.AND P1, PT, R64, RZ, PT ;  /* 0x000000ff4000720c */ /* 0x000fe20003f25270 */
[----:B------:R-:W-:Y:S01]  /*7620*/  BSSY B0, `(.L_x_123) ;  /* 0x0000009000007945 */ /* 0x000fe20003800000 */
[----:B------:R-:W-:Y:S11]  /*7630*/  ISETP.NE.AND P0, PT, R63, RZ, PT ;  /* 0x000000ff3f00720c */ /* 0x000ff60003f05270 */
[----:B------:R-:W-:Y:S05]  /*7640*/  @P1 IMAD R3, R61, 0x1000, R62 ;  /* 0x000010003d031824 */ /* 0x000fea00078e023e */
[----:B------:R-:W-:Y:S05]  /*7650*/  @P1 IADD3 R0, PT, PT, R3, UR44, RZ ;  /* 0x0000002c03001c10 */ /* 0x000fea000fffe0ff */
[----:B------:R-:W-:Y:S01]  /*7660*/  @P1 IMAD.IADD R0, R56, 0x1, R0 ;  /* 0x0000000138001824 */ /* 0x000fe200078e0200 */
[----:B------:R-:W-:Y:S06]  /*7670*/  @P0 BRA `(.L_x_124) ;  /* 0x00000000000c0947 */ /* 0x000fec0003800000 */
[----:B------:R-:W-:Y:S04]  /*7680*/  SHF.L.U32 R4, R55, 0x1f, RZ ;  /* 0x0000001f37047819 */ /* 0x000fe800000006ff */
[----:B------:R-:W1:Y:S02]  /*7690*/  SYNCS.PHASECHK.TRANS64.TRYWAIT P0, [R2+URZ+0x80], R4 ;  /* 0x00008004020075a7 */ /* 0x000e6400080011ff */
[----:B-1----:R-:W-:Y:S05]  /*76a0*/  @!P0 BRA `(.L_x_125) ;  /* 0x0000001c00f88947 */ /* 0x002fea0003800000 */
.L_x_124:
[----:B------:R-:W-:Y:S05]  /*76b0*/  BSYNC B0 ;  /* 0x0000000000007941 */ /* 0x000fea0003800000 */
.L_x_123:
[----:B------:R-:W-:Y:S02]  /*76c0*/  ISETP.NE.AND P0, PT, R64, RZ, PT ;  /* 0x000000ff4000720c */ /* 0x000fe40003f05270 */
[----:B------:R-:W-:Y:S11]  /*76d0*/  IADD3 R61, PT, PT, R61, 0x1, RZ ;  /* 0x000000013d3d7810 */ /* 0x000ff60007ffe0ff */
[----:B------:R-:W-:Y:S05]  /*76e0*/  @P0 WARPSYNC.ALL ;  /* 0x0000000000000948 */ /* 0x000fea0003800000 */
[----:B------:R4:W1:Y:S04]  /*76f0*/  @P0 LDSM.16.M88.4 R28, [R3+UR44+0x200] ;  /* 0x0002002c031c083b */ /* 0x0008680008000200 */
[----:B------:R4:W1:Y:S02]  /*7700*/  @P0 LDSM.16.M88.4 R36, [R0+0x200] ;  /* 0x000200000024083b */ /* 0x0008640000000200 */
.L_x_122:
[----:B------:R-:W-:Y:S05]  /*7710*/  BSYNC B1 ;  /* 0x0000000000017941 */ /* 0x000fea0003800000 */
.L_x_121:
[----:B----4-:R-:W-:Y:S05]  /*7720*/  VIADD R0, R25, 0x40 ;  /* 0x0000004019007836 */ /* 0x010fea0000000000 */
[----:B------:R-:W-:Y:S04]  /*7730*/  SHF.R.U32.HI R0, RZ, 0x15, R0 ;  /* 0x00000015ff007819 */ /* 0x000fe80000011600 */
[----:B------:R-:W-:Y:S11]  /*7740*/  LOP3.LUT P0, RZ, R0, 0x3, R46, 0x48, !PT ;  /* 0x0000000300ff7812 */ /* 0x000ff6000780482e */
[----:B------:R-:W-:Y:S02]  /*7750*/  @!UPT UIADD3 URZ, UPT, UPT, URZ, URZ, URZ ;  /* 0x000000fffffff290 */ /* 0x000fe4000fffe0ff */
[----:B------:R-:W-:Y:S05]  /*7760*/  @!P0 BRA `(.L_x_126) ;  /* 0x0000000000408947 */ /* 0x000fea0003800000 */
[----:B------:R-:W4:Y:S01]  /*7770*/  LDCU.64 UR8, c[0x4][0x70] ;  /* 0x01000e00ff0877ac */ /* 0x000f220008000a00 */
[----:B------:R-:W-:Y:S01]  /*7780*/  MOV R3, 0x0 ;  /* 0x0000000000037802 */ /* 0x000fe20000000f00 */
[----:B------:R-:W-:Y:S02]  /*7790*/  HFMA2 R12, -RZ, RZ, 0, 5.9604644775390625e-08 ;  /* 0x00000001ff0c7431 */ /* 0x000fe400000001ff */
[----:B---3--:R-:W-:Y:S02]  /*77a0*/  IMAD.MOV.U32 R8, RZ, RZ, 0x192 ;  /* 0x00000192ff087424 */ /* 0x008fe400078e00ff */
[----:B------:R-:W-:Y:S01]  /*77b0*/  IMAD.MOV.U32 R13, RZ, RZ, RZ ;  /* 0x000000ffff0d7224 */ /* 0x000fe200078e00ff */
[----:B------:R-:W3:Y:S01]  /*77c0*/  LDCU.64 UR6, c[0x4][0x78] ;  /* 0x01000f00ff0677ac */ /* 0x000ee20008000a00 */
[----:B-1----:R-:W1:Y:S01]  /*77d0*/  LDC.64 R2, c[0x4][R3] ;  /* 0x0100000003027b82 */ /* 0x002e620000000a00 */
[----:B------:R-:W5:Y:S01]  /*77e0*/  LDCU.64 UR4, c[0x4][0x10] ;  /* 0x01000200ff0477ac */ /* 0x000f620008000a00 */
[----:B----4-:R-:W-:Y:S01]  /*77f0*/  MOV R5, UR9 ;  /* 0x0000000900057c02 */ /* 0x010fe20008000f00 */
[----:B------:R-:W-:Y:S01]  /*7800*/  IMAD.U32 R4, RZ, RZ, UR8 ;  /* 0x00000008ff047e24 */ /* 0x000fe2000f8e00ff */
[----:B---3--:R-:W-:Y:S01]  /*7810*/  MOV R7, UR7 ;  /* 0x0000000700077c02 */ /* 0x008fe20008000f00 */
[----:B------:R-:W-:Y:S01]  /*7820*/  IMAD.U32 R6, RZ, RZ, UR6 ;  /* 0x00000006ff067e24 */ /* 0x000fe2000f8e00ff */
[----:B-----5:R-:W-:Y:S01]  /*7830*/  MOV R11, UR5 ;  /* 0x00000005000b7c02 */ /* 0x020fe20008000f00 */
[----:B------:R-:W-:Y:S02]  /*7840*/  IMAD.U32 R10, RZ, RZ, UR4 ;  /* 0x00000004ff0a7e24 */ /* 0x000fe4000f8e00ff */
[----:B------:R-:W-:Y:S07]  /*7850*/  LEPC R20, `(.L_x_126) ;  /* 0x000000001014794e */ /* 0x000fee0000000000 */
[----:B-12---:R-:W-:Y:S05]  /*7860*/  CALL.ABS.NOINC R2 ;  /* 0x0000000002007343 */ /* 0x006fea0003c00000 */
.L_x_126:
[----:B------:R-:W-:Y:S01]  /*7870*/  ISETP.NE.AND P6, PT, R58, RZ, PT ;  /* 0x000000ff3a00720c */ /* 0x000fe20003fc5270 */
[----:B------:R-:W-:Y:S05]  /*7880*/  WARPSYNC.ALL ;  /* 0x0000000000007948 */ /* 0x000fea0003800000 */
[----:B------:R-:W-:Y:S01]  /*7890*/  R2UR UR4, R25 ;  /* 0x00000000190472ca */ /* 0x000fe200000e0000 */
[--C-:B-1----:R-:W-:Y:S01]  /*78a0*/  HADD2.F32 R3, -RZ, R28.reuse.H0_H0 ;  /* 0x2000001cff037230 */ /* 0x102fe20000004100 */
[----:B------:R-:W-:Y:S01]  /*78b0*/  ISETP.NE.AND P0, PT, R57, RZ, PT ;  /* 0x000000ff3900720c */ /* 0x000fe20003f05270 */
[--C-:B------:R-:W-:Y:S01]  /*78c0*/  HADD2.F32 R20, -RZ, R29.reuse.H0_H0 ;  /* 0x2000001dff147230 */ /* 0x100fe20000004100 */
[----:B------:R-:W-:Y:S01]  /*78d0*/  BSSY.RECONVERGENT B0, `(.L_x_127) ;  /* 0x0000052000007945 */ /* 0x000fe20003800200 */
[----:B------:R-:W-:Y:S08]  /*78e0*/  HADD2.F32 R21, -RZ, R29.H1_H1 ;  /* 0x3000001dff157230 */ /* 0x000ff00000004100 */
[----:B---3--:R-:W1:Y:S02]  /*78f0*/  LDTM.16dp256bit.x4 R4, tmem[UR4+0x40] ;  /* 0x00004004000479ee */ /* 0x008e640008120000 */
[C---:B-1----:R-:W-:Y:S01]  /*7900*/  FMUL R0, R24.reuse, R4 ;  /* 0x0000000418007220 */ /* 0x042fe20000400000 */
[----:B------:R-:W-:Y:S02]  /*7910*/  HADD2.F32 R4, -RZ, R28.H1_H1 ;  /* 0x3000001cff047230 */ /* 0x000fe40000004100 */
[C---:B------:R-:W-:Y:S01]  /*7920*/  FMUL R2, R24.reuse, R5 ;  /* 0x0000000518027220 */ /* 0x040fe20000400000 */
[C---:B------:R-:W-:Y:S01]  /*7930*/  FMUL R7, R24.reuse, R7 ;  /* 0x0000000718077220 */ /* 0x040fe20000400000 */
[C---:B------:R-:W-:Y:S01]  /*7940*/  FFMA R0, R27.reuse, R3, R0 ;  /* 0x000000031b007223 */ /* 0x040fe20000000000 */
[C---:B------:R-:W-:Y:S01]  /*7950*/  FMUL R3, R24.reuse, R6 ;  /* 0x0000000618037220 */ /* 0x040fe20000400000 */
[C---:B------:R-:W-:Y:S01]  /*7960*/  FFMA R2, R27.reuse, R4, R2 ;  /* 0x000000041b027223 */ /* 0x040fe20000000002 */
[C---:B------:R-:W-:Y:S01]  /*7970*/  FMUL R4, R24.reuse, R8 ;  /* 0x0000000818047220 */ /* 0x040fe20000400000 */
[C---:B------:R-:W-:Y:S01]  /*7980*/  FMUL R8, R24.reuse, R12 ;  /* 0x0000000c18087220 */ /* 0x040fe20000400000 */
[----:B------:R-:W-:Y:S01]  /*7990*/  FMUL R12, R24, R16 ;  /* 0x00000010180c7220 */ /* 0x000fe20000400000 */
[C---:B------:R-:W-:Y:S01]  /*79a0*/  FFMA R3, R27.reuse, R20, R3 ;  /* 0x000000141b037223 */ /* 0x040fe20000000003 */
[----:B------:R-:W-:Y:S01]  /*79b0*/  F2FP.F16.F32.PACK_AB R32, R2, R0 ;  /* 0x000000000220723e */ /* 0x000fe200000000ff */
[--C-:B------:R-:W-:Y:S02]  /*79c0*/  HADD2.F32 R16, -RZ, R30.reuse.H0_H0 ;  /* 0x2000001eff107230 */ /* 0x100fe40000004100 */
[C---:B------:R-:W-:Y:S01]  /*79d0*/  FMUL R5, R24.reuse, R9 ;  /* 0x0000000918057220 */ /* 0x040fe20000400000 */
[----:B------:R-:W-:Y:S02]  /*79e0*/  HADD2.F32 R0, -RZ, R30.H1_H1 ;  /* 0x3000001eff007230 */ /* 0x000fe40000004100 */
[C---:B------:R-:W-:Y:S01]  /*79f0*/  FFMA R7, R27.reuse, R21, R7 ;  /* 0x000000151b077223 */ /* 0x040fe20000000007 */
[--C-:B------:R-:W-:Y:S02]  /*7a00*/  HADD2.F32 R2, -RZ, R31.reuse.H0_H0 ;  /* 0x2000001fff027230 */ /* 0x100fe40000004100 */
[C---:B------:R-:W-:Y:S01]  /*7a10*/  FMUL R6, R24.reuse, R10 ;  /* 0x0000000a18067220 */ /* 0x040fe20000400000 */
[C---:B------:R-:W-:Y:S01]  /*7a20*/  FFMA R4, R27.reuse, R16, R4 ;  /* 0x000000101b047223 */ /* 0x040fe20000000004 */
[----:B------:R-:W-:Y:S01]  /*7a30*/  FFMA R5, R27, R0, R5 ;  /* 0x000000001b057223 */ /* 0x000fe20000000005 */
[----:B------:R-:W-:Y:S01]  /*7a40*/  F2FP.F16.F32.PACK_AB R33, R7, R3 ;  /* 0x000000030721723e */ /* 0x000fe200000000ff */
[----:B------:R-:W-:Y:S02]  /*7a50*/  HADD2.F32 R16, -RZ, R31.H1_H1 ;  /* 0x3000001fff107230 */ /* 0x000fe40000004100 */
        /* <DEDUP_REMOVED lines=9> */
[C---:B------:R-:W-:Y:S01]  /*7af0*/  FFMA R8, R27.reuse, R0, R8 ;  /* 0x000000001b087223 */ /* 0x040fe20000000008 */
[C---:B------:R-:W-:Y:S01]  /*7b00*/  FFMA R9, R27.reuse, R2, R9 ;  /* 0x000000021b097223 */ /* 0x040fe20000000009 */
[----:B------:R-:W-:Y:S02]  /*7b10*/  HADD2.F32 R0, -RZ, R37.H1_H1 ;  /* 0x30000025ff007230 */ /* 0x000fe40000004100 */
[----:B------:R-:W-:Y:S01]  /*7b20*/  FFMA R10, R27, R3, R10 ;  /* 0x000000031b0a7223 */ /* 0x000fe2000000000a */
[----:B------:R-:W-:Y:S01]  /*7b30*/  F2FP.F16.F32.PACK_AB R35, R11, R6 ;  /* 0x000000060b23723e */ /* 0x000fe200000000ff */
[C---:B------:R-:W-:Y:S01]  /*7b40*/  FMUL R15, R24.reuse, R15 ;  /* 0x0000000f180f7220 */ /* 0x040fe20000400000 */
[--C-:B------:R-:W-:Y:S02]  /*7b50*/  HADD2.F32 R2, -RZ, R38.reuse.H0_H0 ;  /* 0x20000026ff027230 */ /* 0x100fe40000004100 */
[C---:B------:R-:W-:Y:S01]  /*7b60*/  FMUL R13, R24.reuse, R17 ;  /* 0x00000011180d7220 */ /* 0x040fe20000400000 */
[----:B------:R-:W-:Y:S01]  /*7b70*/  HADD2.F32 R3, -RZ, R38.H1_H1 ;  /* 0x30000026ff037230 */ /* 0x000fe20000004100 */
[----:B------:R1:W-:Y:S01]  /*7b80*/  STSM.16.M88.4 [R60+0x2200], R32 ;  /* 0x002200203c007844 */ /* 0x0003e20000000200 */
[----:B------:R-:W-:Y:S01]  /*7b90*/  F2FP.F16.F32.PACK_AB R8, R9, R8 ;  /* 0x000000080908723e */ /* 0x000fe200000000ff */
[--C-:B------:R-:W-:Y:S02]  /*7ba0*/  HADD2.F32 R4, -RZ, R39.reuse.H0_H0 ;  /* 0x20000027ff047230 */ /* 0x100fe40000004100 */
[C---:B------:R-:W-:Y:S01]  /*7bb0*/  FMUL R14, R24.reuse, R18 ;  /* 0x00000012180e7220 */ /* 0x040fe20000400000 */
[----:B------:R-:W-:Y:S02]  /*7bc0*/  HADD2.F32 R5, -RZ, R39.H1_H1 ;  /* 0x30000027ff057230 */ /* 0x000fe40000004100 */
[C---:B------:R-:W-:Y:S01]  /*7bd0*/  FFMA R15, R27.reuse, R0, R15 ;  /* 0x000000001b0f7223 */ /* 0x040fe2000000000f */
[----:B------:R-:W-:Y:S01]  /*7be0*/  MOV R0, UR45 ;  /* 0x0000002d00007c02 */ /* 0x000fe20008000f00 */
        /* <DEDUP_REMOVED lines=18> */
[----:B---3--:R-:W3:Y:S01]  /*7d10*/  FENCE.VIEW.ASYNC.S ;  /* 0x00000000000073c6 */ /* 0x008ee20000000000 */
[----:B------:R-:W-:Y:S01]  /*7d20*/  @P6 PRMT R0, R65, 0x654, R0 ;  /* 0x0000065441006816 */ /* 0x000fe20000000000 */
[----:B---3--:R-:W-:Y:S06]  /*7d30*/  BAR.SYNC.DEFER_BLOCKING 0x1, 0x80 ;  /* 0x0042000000007b1d */ /* 0x008fec0000010000 */
[----:B------:R-:W-:Y:S05]  /*7d40*/  @P0 BRA `(.L_x_128) ;  /* 0x0000000000280947 */ /* 0x000fea0003800000 */
[----:B------:R-:W3:Y:S01]  /*7d50*/  LDCU.64 UR6, c[0x0][0x348] ;  /* 0x00006900ff0677ac */ /* 0x000ee20008000a00 */
[----:B------:R-:W-:Y:S02]  /*7d60*/  UIADD3 UR9, UPT, UPT, UR49, 0x40, URZ ;  /* 0x0000004031097890 */ /* 0x000fe4000fffe0ff */
[----:B------:R-:W-:Y:S01]  /*7d70*/  UIADD3 UR8, UPT, UPT, UR44, 0x2200, URZ ;  /* 0x000022002c087890 */ /* 0x000fe2000fffe0ff */
[----:B------:R-:W-:Y:S01]  /*7d80*/  UMOV UR10, UR50 ;  /* 0x00000032000a7c82 */ /* 0x000fe20008000000 */
[----:B------:R-:W-:Y:S01]  /*7d90*/  UMOV UR11, UR36 ;  /* 0x00000024000b7c82 */ /* 0x000fe20008000000 */
[----:B---3--:R-:W-:Y:S04]  /*7da0*/  UIADD3 UR4, UP0, UPT, UR6, 0x680, URZ ;  /* 0x0000068006047890 */ /* 0x008fe8000ff1e0ff */
[----:B------:R-:W-:Y:S09]  /*7db0*/  UIADD3.X UR5, UPT, UPT, URZ, UR7, URZ, UP0, !UPT ;  /* 0x00000007ff057290 */ /* 0x000ff200087fe4ff */
[----:B------:R3:W-:Y:S01]  /*7dc0*/  UTMASTG.3D [UR8], [UR4] ;  /* 0x00000008040073b5 */ /* 0x0007e20008010000 */
[----:B------:R0:W-:Y:S01]  /*7dd0*/  UTMACMDFLUSH ;  /* 0x00000000000079b7 */ /* 0x0001e20000000000 */
[----:B---3--:R-:W-:Y:S04]  /*7de0*/  DEPBAR.LE SB0, 0x1 ;  /* 0x000080400000791a */ /* 0x008fe80000000000 */
.L_x_128:
[----:B------:R-:W-:Y:S05]  /*7df0*/  BSYNC.RECONVERGENT B0 ;  /* 0x0000000000007941 */ /* 0x000fea0003800200 */
.L_x_127:
        /* <DEDUP_REMOVED lines=8> */
[----:B---3--:R-:W-:Y:S06]  /*7e80*/  @!P6 BRA `(.L_x_130) ;  /* 0x000000000040e947 */ /* 0x008fec0003800000 */
        /* <DEDUP_REMOVED lines=8> */
[----:B------:R-:W3:Y:S02]  /*7f10*/  SYNCS.PHASECHK.TRANS64.TRYWAIT P0, [R3+URZ+0x80], R0 ;  /* 0x00008000030075a7 */ /* 0x000ee400080011ff */
[----:B---3--:R-:W-:Y:S05]  /*7f20*/  @!P0 BRA `(.L_x_133) ;  /* 0x0000001400ec8947 */ /* 0x008fea0003800000 */
.L_x_132:
[----:B------:R-:W-:Y:S05]  /*7f30*/  BSYNC B0 ;  /* 0x0000000000007941 */ /* 0x000fea0003800000 */
.L_x_131:
[----:B------:R-:W-:Y:S11]  /*7f40*/  ISETP.NE.AND P0, PT, R64, RZ, PT ;  /* 0x000000ff4000720c */ /* 0x000ff60003f05270 */
[----:B------:R-:W-:Y:S02]  /*7f50*/  @!UPT UIADD3 URZ, UPT, UPT, URZ, URZ, URZ ;  /* 0x000000fffffff290 */ /* 0x000fe4000fffe0ff */
[----:B------:R-:W-:Y:S05]  /*7f60*/  @P0 WARPSYNC.ALL ;  /* 0x0000000000000948 */ /* 0x000fea0003800000 */
[----:B------:R4:W1:Y:S04]  /*7f70*/  @P0 LDSM.16.M88.4 R28, [R61+UR44+0x200] ;  /* 0x0002002c3d1c083b */ /* 0x0008680008000200 */
[----:B------:R4:W1:Y:S02]  /*7f80*/  @P0 LDSM.16.M88.4 R36, [R2+0x200] ;  /* 0x000200000224083b */ /* 0x0008640000000200 */
.L_x_130:
[----:B------:R-:W-:Y:S05]  /*7f90*/  BSYNC B1 ;  /* 0x0000000000017941 */ /* 0x000fea0003800000 */
.L_x_129:
[----:B---3--:R-:W-:Y:S05]  /*7fa0*/  VIADD R0, R25, 0x60 ;  /* 0x0000006019007836 */ /* 0x008fea0000000000 */
[----:B------:R-:W-:Y:S04]  /*7fb0*/  SHF.R.U32.HI R0, RZ, 0x15, R0 ;  /* 0x00000015ff007819 */ /* 0x000fe80000011600 */
[----:B------:R-:W-:Y:S11]  /*7fc0*/  LOP3.LUT P0, RZ, R0, 0x3, R46, 0x48, !PT ;  /* 0x0000000300ff7812 */ /* 0x000ff6000780482e */
[----:B------:R-:W-:Y:S02]  /*7fd0*/  @!UPT UIADD3 URZ, UPT, UPT, URZ, URZ, URZ ;  /* 0x000000fffffff290 */ /* 0x000fe4000fffe0ff */
[----:B------:R-:W-:Y:S05]  /*7fe0*/  @!P0 BRA `(.L_x_134) ;  /* 0x0000000000408947 */ /* 0x000fea0003800000 */
[----:B------:R-:W3:Y:S01]  /*7ff0*/  LDCU.64 UR8, c[0x4][0x70] ;  /* 0x01000e00ff0877ac */ /* 0x000ee20008000a00 */
[----:B------:R-:W-:Y:S01]  /*8000*/  MOV R3, 0x0 ;  /* 0x0000000000037802 */ /* 0x000fe20000000f00 */
[----:B------:R-:W-:Y:S02]  /*8010*/  HFMA2 R12, -RZ, RZ, 0, 5.9604644775390625e-08 ;  /* 0x00000001ff0c7431 */ /* 0x000fe400000001ff */
[----:B-1----:R-:W-:Y:S02]  /*8020*/  IMAD.MOV.U32 R8, RZ, RZ, 0x192 ;  /* 0x00000192ff087424 */ /* 0x002fe400078e00ff */
[----:B------:R-:W-:Y:S01]  /*8030*/  IMAD.MOV.U32 R13, RZ, RZ, RZ ;  /* 0x000000ffff0d7224 */ /* 0x000fe200078e00ff */
[----:B------:R-:W1:Y:S01]  /*8040*/  LDCU.64 UR6, c[0x4][0x78] ;  /* 0x01000f00ff0677ac */ /* 0x000e620008000a00 */
[----:B----4-:R-:W4:Y:S01]  /*8050*/  LDC.64 R2, c[0x4][R3] ;  /* 0x0100000003027b82 */ /* 0x010f220000000a00 */
        /* <DEDUP_REMOVED lines=9> */
.L_x_134:
[----:B------:R-:W-:Y:S01]  /*80f0*/  ISETP.NE.AND P0, PT, R57, RZ, PT ;  /* 0x000000ff3900720c */ /* 0x000fe20003f05270 */
[----:B------:R-:W-:Y:S05]  /*8100*/  WARPSYNC.ALL ;  /* 0x0000000000007948 */ /* 0x000fea0003800000 */
[----:B------:R-:W-:Y:S01]  /*8110*/  R2UR UR4, R25 ;  /* 0x00000000190472ca */ /* 0x000fe200000e0000 */
[----:B------:R-:W3:Y:S01]  /*8120*/  S2UR UR5, SR_CgaCtaId ;  /* 0x00000000000579c3 */ /* 0x000ee20000008800 */
[--C-:B-1----:R-:W-:Y:S01]  /*8130*/  HADD2.F32 R0, -RZ, R28.reuse.H0_H0 ;  /* 0x2000001cff007230 */ /* 0x102fe20000004100 */
[----:B------:R-:W-:Y:S01]  /*8140*/  BSSY.RECONVERGENT B0, `(.L_x_135) ;  /* 0x0000052000007945 */ /* 0x000fe20003800200 */
[----:B----4-:R-:W-:Y:S02]  /*8150*/  HADD2.F32 R2, -RZ, R28.H1_H1 ;  /* 0x3000001cff027230 */ /* 0x010fe40000004100 */
[--C-:B------:R-:W-:Y:S02]  /*8160*/  HADD2.F32 R3, -RZ, R29.reuse.H0_H0 ;  /* 0x2000001dff037230 */ /* 0x100fe40000004100 */
[----:B------:R-:W-:Y:S02]  /*8170*/  HADD2.F32 R20, -RZ, R29.H1_H1 ;  /* 0x3000001dff147230 */ /* 0x000fe40000004100 */
[--C-:B------:R-:W-:Y:S02]  /*8180*/  HADD2.F32 R21, -RZ, R30.reuse.H0_H0 ;  /* 0x2000001eff157230 */ /* 0x100fe40000004100 */
[----:B------:R-:W-:Y:S01]  /*8190*/  HADD2.F32 R25, -RZ, R30.H1_H1 ;  /* 0x3000001eff197230 */ /* 0x000fe20000004100 */
[----:B------:R-:W1:Y:S01]  /*81a0*/  LDTM.16dp256bit.x4 R4, tmem[UR4+0x60] ;  /* 0x00006004000479ee */ /* 0x000e620008120000 */
[----:B------:R-:W-:Y:S01]  /*81b0*/  R2UR UR4, R26 ;  /* 0x000000001a0472ca */ /* 0x000fe200000e0000 */
[----:B------:R-:W-:Y:S01]  /*81c0*/  NOP ;  /* 0x0000000000007918 */ /* 0x000fe20000000000 */
[--C-:B------:R-:W-:Y:S02]  /*81d0*/  HADD2.F32 R26, -RZ, R31.reuse.H0_H0 ;  /* 0x2000001fff1a7230 */ /* 0x100fe40000004100 */
[----:B------:R-:W-:Y:S02]  /*81e0*/  HADD2.F32 R28, -RZ, R31.H1_H1 ;  /* 0x3000001fff1c7230 */ /* 0x000fe40000004100 */
[--C-:B------:R-:W-:Y:S02]  /*81f0*/  HADD2.F32 R29, -RZ, R36.reuse.H0_H0 ;  /* 0x20000024ff1d7230 */ /* 0x100fe40000004100 */
[----:B------:R-:W-:Y:S02]  /*8200*/  HADD2.F32 R30, -RZ, R36.H1_H1 ;  /* 0x30000024ff1e7230 */ /* 0x000fe40000004100 */
[--C-:B------:R-:W-:Y:S02]  /*8210*/  HADD2.F32 R31, -RZ, R37.reuse.H0_H0 ;  /* 0x20000025ff1f7230 */ /* 0x100fe40000004100 */
[----:B------:R-:W-:Y:S01]  /*8220*/  HADD2.F32 R32, -RZ, R37.H1_H1 ;  /* 0x30000025ff207230 */ /* 0x000fe20000004100 */
[----:B------:R-:W-:Y:S01]  /*8230*/  UIADD3 UR4, UPT, UPT, UR4, 0x110, URZ ;  /* 0x0000011004047890 */ /* 0x000fe2000fffe0ff */
[--C-:B------:R-:W-:Y:S02]  /*8240*/  HADD2.F32 R33, -RZ, R38.reuse.H0_H0 ;  /* 0x20000026ff217230 */ /* 0x100fe40000004100 */
[----:B------:R-:W-:Y:S02]  /*8250*/  HADD2.F32 R34, -RZ, R38.H1_H1 ;  /* 0x30000026ff227230 */ /* 0x000fe40000004100 */
[--C-:B------:R-:W-:Y:S02]  /*8260*/  HADD2.F32 R35, -RZ, R39.reuse.H0_H0 ;  /* 0x20000027ff237230 */ /* 0x100fe40000004100 */
[----:B------:R-:W-:Y:S02]  /*8270*/  HADD2.F32 R36, -RZ, R39.H1_H1 ;  /* 0x30000027ff247230 */ /* 0x000fe40000004100 */
[C---:B-1----:R-:W-:Y:S01]  /*8280*/  FMUL R4, R24.reuse, R4 ;  /* 0x0000000418047220 */ /* 0x042fe20000400000 */
[----:B---3--:R-:W-:Y:S01]  /*8290*/  UPRMT UR4, UR5, 0x654, UR4 ;  /* 0x0000065405047896 */ /* 0x008fe20008000004 */
[C---:B------:R-:W-:Y:S01]  /*82a0*/  FMUL R5, R24.reuse, R5 ;  /* 0x0000000518057220 */ /* 0x040fe20000400000 */
[C---:B------:R-:W-:Y:S01]  /*82b0*/  FMUL R6, R24.reuse, R6 ;  /* 0x0000000618067220 */ /* 0x040fe20000400000 */
[C---:B------:R-:W-:Y:S01]  /*82c0*/  FFMA R4, R27.reuse, R0, R4 ;  /* 0x000000001b047223 */ /* 0x040fe20000000004 */
[C---:B------:R-:W-:Y:S01]  /*82d0*/  FMUL R7, R24.reuse, R7 ;  /* 0x0000000718077220 */ /* 0x040fe20000400000 */
[C---:B------:R-:W-:Y:S01]  /*82e0*/  FFMA R5, R27.reuse, R2, R5 ;  /* 0x000000021b057223 */ /* 0x040fe20000000005 */
[C---:B------:R-:W-:Y:S01]  /*82f0*/  FFMA R6, R27.reuse, R3, R6 ;  /* 0x000000031b067223 */ /* 0x040fe20000000006 */
[C---:B------:R-:W-:Y:S01]  /*8300*/  FMUL R8, R24.reuse, R8 ;  /* 0x0000000818087220 */ /* 0x040fe20000400000 */
[----:B------:R-:W-:Y:S01]  /*8310*/  FFMA R7, R27, R20, R7 ;  /* 0x000000141b077223 */ /* 0x000fe20000000007 */
[----:B------:R-:W-:Y:S01]  /*8320*/  SYNCS.ARRIVE.TRANS64.RED.A1T0 RZ, [UR4], RZ ;  /* 0x000000ffffff79a7 */ /* 0x000fe20008100404 */
[----:B------:R-:W-:Y:S01]  /*8330*/  F2FP.F16.F32.PACK_AB R4, R5, R4 ;  /* 0x000000040504723e */ /* 0x000fe200000000ff */
[----:B------:R-:W-:Y:S01]  /*8340*/  FFMA R8, R27, R21, R8 ;  /* 0x000000151b087223 */ /* 0x000fe20000000008 */
[C---:B------:R-:W-:Y:S01]  /*8350*/  FMUL R9, R24.reuse, R9 ;  /* 0x0000000918097220 */ /* 0x040fe20000400000 */
[----:B------:R-:W-:Y:S01]  /*8360*/  F2FP.F16.F32.PACK_AB R5, R7, R6 ;  /* 0x000000060705723e */ /* 0x000fe200000000ff */
[C---:B------:R-:W-:Y:S01]  /*8370*/  FMUL R0, R24.reuse, R10 ;  /* 0x0000000a18007220 */ /* 0x040fe20000400000 */
[C---:B------:R-:W-:Y:S01]  /*8380*/  FMUL R2, R24.reuse, R11 ;  /* 0x0000000b18027220 */ /* 0x040fe20000400000 */
[C---:B------:R-:W-:Y:S01]  /*8390*/  FMUL R3, R24.reuse, R12 ;  /* 0x0000000c18037220 */ /* 0x040fe20000400000 */
[C---:B------:R-:W-:Y:S01]  /*83a0*/  FFMA R9, R27.reuse, R25, R9 ;  /* 0x000000191b097223 */ /* 0x040fe20000000009 */
[C---:B------:R-:W-:Y:S01]  /*83b0*/  FMUL R10, R24.reuse, R13 ;  /* 0x0000000d180a7220 */ /* 0x040fe20000400000 */
[C---:B------:R-:W-:Y:S01]  /*83c0*/  FFMA R0, R27.reuse, R26, R0 ;  /* 0x0000001a1b007223 */ /* 0x040fe20000000000 */
[C---:B------:R-:W-:Y:S01]  /*83d0*/  FMUL R11, R24.reuse, R14 ;  /* 0x0000000e180b7220 */ /* 0x040fe20000400000 */
[C---:B------:R-:W-:Y:S01]  /*83e0*/  FFMA R2, R27.reuse, R28, R2 ;  /* 0x0000001c1b027223 */ /* 0x040fe20000000002 */
[C---:B------:R-:W-:Y:S01]  /*83f0*/  FMUL R15, R24.reuse, R15 ;  /* 0x0000000f180f7220 */ /* 0x040fe20000400000 */
[C---:B------:R-:W-:Y:S01]  /*8400*/  FMUL R12, R24.reuse, R16 ;  /* 0x00000010180c7220 */ /* 0x040fe20000400000 */
[C---:B------:R-:W-:Y:S01]  /*8410*/  FFMA R3, R27.reuse, R29, R3 ;  /* 0x0000001d1b037223 */ /* 0x040fe20000000003 */
[C---:B------:R-:W-:Y:S01]  /*8420*/  FMUL R13, R24.reuse, R17 ;  /* 0x00000011180d7220 */ /* 0x040fe20000400000 */
[C---:B------:R-:W-:Y:S01]  /*8430*/  FFMA R10, R27.reuse, R30, R10 ;  /* 0x0000001e1b0a7223 */ /* 0x040fe2000000000a */
[C---:B------:R-:W-:Y:S01]  /*8440*/  FMUL R14, R24.reuse, R18 ;  /* 0x00000012180e7220 */ /* 0x040fe20000400000 */
[C---:B------:R-:W-:Y:S01]  /*8450*/  FFMA R11, R27.reuse, R31, R11 ;  /* 0x0000001f1b0b7223 */ /* 0x040fe2000000000b */
        /* <DEDUP_REMOVED lines=32> */
.L_x_136:
[----:B------:R-:W-:Y:S05]  /*8660*/  BSYNC.RECONVERGENT B0 ;  /* 0x0000000000007941 */ /* 0x000fea0003800200 */
.L_x_135:
[----:B------:R-:W-:Y:S01]  /*8670*/  BAR.SYNC.DEFER_BLOCKING 0x1, 0x80 ;  /* 0x0042000000007b1d */ /* 0x000fe20000010000 */
[----:B------:R-:W-:Y:S01]  /*8680*/  UISETP.NE.AND UP0, UPT, UR47, -0x4, UPT ;  /* 0xfffffffc2f00788c */ /* 0x000fe2000bf05270 */
[----:B------:R-:W-:Y:S08]  /*8690*/  IADD3 R22, PT, PT, R22, 0x1, RZ ;  /* 0x0000000116167810 */ /* 0x000ff00007ffe0ff */
[----:B------:R-:W-:Y:S05]  /*86a0*/  BRA.U !UP0, `(.L_x_137) ;  /* 0x0000000108247547 */ /* 0x000fea000b800000 */
[----:B------:R-:W-:Y:S01]  /*86b0*/  ISETP.NE.AND P0, PT, R58, RZ, PT ;  /* 0x000000ff3a00720c */ /* 0x000fe20003f05270 */
[----:B------:R-:W-:Y:S01]  /*86c0*/  IMAD.U32 R0, RZ, RZ, UR46 ;  /* 0x0000002eff007e24 */ /* 0x000fe2000f8e00ff */
[----:B------:R-:W-:Y:S04]  /*86d0*/  UIADD3 UR4, UPT, UPT, UR46, 0x1, URZ ;  /* 0x000000012e047890 */ /* 0x000fe8000fffe0ff */
[----:B------:R-:W-:Y:S04]  /*86e0*/  UISETP.NE.AND UP0, UPT, UR4, 0x4, UPT ;  /* 0x000000040400788c */ /* 0x000fe8000bf05270 */
[----:B------:R-:W-:Y:S03]  /*86f0*/  USEL UR46, UR4, URZ, UP0 ;  /* 0x000000ff042e7287 */ /* 0x000fe60008000000 */
[----:B------:R-:W-:Y:S05]  /*8700*/  @P0 LEA R0, R0, UR44, 0x3 ;  /* 0x0000002c00000c11 */ /* 0x000fea000f8e18ff */
[----:B------:R-:W-:Y:S05]  /*8710*/  @P0 VIADD R0, R0, 0xa0 ;  /* 0x000000a000000836 */ /* 0x000fea0000000000 */
[----:B------:R-:W-:Y:S04]  /*8720*/  @P0 PRMT R0, R65, 0x654, R0 ;  /* 0x0000065441000816 */ /* 0x000fe80000000000 */
[----:B------:R3:W-:Y:S03]  /*8730*/  @P0 SYNCS.ARRIVE.TRANS64.RED.A1T0 RZ, [R0+URZ], RZ ;  /* 0x000000ff00ff09a7 */ /* 0x0007e600081004ff */
.L_x_137:
[----:B------:R-:W-:Y:S01]  /*8740*/  R2UR UR5, R47 ;  /* 0x000000002f0572ca */ /* 0x000fe200000e0000 */
[----:B------:R-:W-:Y:S01]  /*8750*/  UISETP.NE.AND UP0, UPT, UR61, URZ, UPT ;  /* 0x000000ff3d00728c */ /* 0x000fe2000bf05270 */
[----:B------:R-:W-:Y:S01]  /*8760*/  R2UR UR4, R48 ;  /* 0x00000000300472ca */ /* 0x000fe200000e0000 */
[----:B------:R-:W-:Y:S01]  /*8770*/  UIADD3 UR47, UPT, UPT, UR47, 0x4, URZ ;  /* 0x000000042f2f7890 */ /* 0x000fe2000fffe0ff */
[----:B------:R-:W-:Y:S01]  /*8780*/  ISETP.NE.AND P0, PT, R52, 0x2, PT ;  /* 0x000000023400780c */ /* 0x000fe20003f05270 */
[----:B------:R-:W-:Y:S01]  /*8790*/  UMOV UR36, UR60 ;  /* 0x0000003c00247c82 */ /* 0x000fe20008000000 */
[----:B------:R-:W-:Y:S02]  /*87a0*/  ISETP.NE.AND P1, PT, R22, 0x4, PT ;  /* 0x000000041600780c */ /* 0x000fe40003f25270 */
[----:B------:R-:W-:Y:S02]  /*87b0*/  SEL R2, RZ, 0x1, P0 ;  /* 0x00000001ff027807 */ /* 0x000fe40000000000 */
[----:B---3--:R-:W-:Y:S02]  /*87c0*/  SEL R0, RZ, 0x1, P1 ;  /* 0x00000001ff007807 */ /* 0x008fe40000800000 */
[----:B------:R-:W-:Y:S01]  /*87d0*/  LOP3.LUT R53, R53, R2, RZ, 0x3c, !PT ;  /* 0x0000000235357212 */ /* 0x000fe200078e3cff */
[----:B------:R-:W-:Y:S01]  /*87e0*/  UIADD3 UR20, UPT, UPT, UR37, UR5, URZ ;  /* 0x0000000525147290 */ /* 0x000fe2000fffe0ff */
[----:B------:R-:W-:Y:S01]  /*87f0*/  LOP3.LUT R54, R54, R0, RZ, 0x3c, !PT ;  /* 0x0000000036367212 */ /* 0x000fe200078e3cff */
[----:B------:R-:W-:Y:S01]  /*8800*/  UIADD3 UR16, UPT, UPT, UR38, UR4, URZ ;  /* 0x0000000426107290 */ /* 0x000fe2000fffe0ff */
[----:B------:R-:W-:Y:S02]  /*8810*/  SEL R52, R52, RZ, P0 ;  /* 0x000000ff34347207 */ /* 0x000fe40000000000 */
[----:B------:R-:W-:Y:S01]  /*8820*/  SEL R22, R22, RZ, P1 ;  /* 0x000000ff16167207 */ /* 0x000fe20000800000 */
[----:B------:R-:W-:Y:S08]  /*8830*/  BRA.U UP0, `(.L_x_138) ;  /* 0xffffffcd00b07547 */ /* 0x000ff0000b83ffff */
[----:B------:R-:W-:-:S13]  /*8840*/  R2UR UR4, R49 ;  /* 0x00000000310472ca */ /* 0x000fda00000e0000 */
[----:B------:R-:W-:-:S09]  /*8850*/  UISETP.NE.AND UP0, UPT, UR4, URZ, UPT ;  /* 0x000000ff0400728c */ /* 0x000fd2000bf05270 */
[----:B------:R-:W-:Y:S05]  /*8860*/  BRA.U !UP0, `(.L_x_139) ;  /* 0x0000000108487547 */ /* 0x000fea000b800000 */
[----:B------:R-:W3:Y:S02]  /*8870*/  LDCU.64 UR4, c[0x0][0x890] ;  /* 0x00011200ff0477ac */ /* 0x000ee40008000a00 */
[----:B---3--:R-:W-:-:S04]  /*8880*/  UISETP.NE.U32.AND UP0, UPT, UR4, URZ, UPT ;  /* 0x000000ff0400728c */ /* 0x008fc8000bf05070 */
[----:B------:R-:W-:-:S09]  /*8890*/  UISETP.NE.AND.EX UP0, UPT, UR5, URZ, UPT, UP0 ;  /* 0x000000ff0500728c */ /* 0x000fd2000bf05300 */
[----:B------:R-:W-:Y:S05]  /*88a0*/  BRA.U UP0, `(.L_x_140) ;  /* 0x00000001000c7547 */ /* 0x000fea000b800000 */
[----:B------:R-:W-:-:S13]  /*88b0*/  FSETP.NEU.AND P0, PT, R27, RZ, PT ;  /* 0x000000ff1b00720b */ /* 0x000fda0003f0d000 */
[----:B------:R-:W-:Y:S05]  /*88c0*/  @!P0 EXIT ;  /* 0x000000000000894d */ /* 0x000fea0003800000 */
[----:B------:R-:W-:Y:S05]  /*88d0*/  BRA `(.L_x_139) ;  /* 0x00000000002c7947 */ /* 0x000fea0003800000 */
.L_x_140:
[----:B------:R-:W-:Y:S01]  /*88e0*/  ISETP.NE.AND P0, PT, R51, RZ, PT ;  /* 0x000000ff3300720c */ /* 0x000fe20003f05270 */
[----:B------:R-:W-:-:S12]  /*88f0*/  BSSY.RECONVERGENT B0, `(.L_x_139) ;  /* 0x0000009000007945 */ /* 0x000fd80003800200 */
[----:B------:R-:W-:Y:S05]  /*8900*/  @P0 BRA `(.L_x_141) ;  /* 0x0000000000140947 */ /* 0x000fea0003800000 */
[----:B------:R-:W3:Y:S02]  /*8910*/  LDCU.64 UR4, c[0x0][0x888] ;  /* 0x00011100ff0477ac */ /* 0x000ee40008000a00 */
[----:B---3--:R-:W-:-:S04]  /*8920*/  ISETP.NE.U32.AND P0, PT, RZ, UR4, PT ;  /* 0x00000004ff007c0c */ /* 0x008fc8000bf05070 */
[----:B------:R-:W-:-:S13]  /*8930*/  ISETP.NE.AND.EX P0, PT, RZ, UR5, PT, P0 ;  /* 0x00000005ff007c0c */ /* 0x000fda000bf05300 */
[----:B------:R-:W-:Y:S05]  /*8940*/  @!P0 EXIT ;  /* 0x000000000000894d */ /* 0x000fea0003800000 */
[----:B------:R-:W-:Y:S05]  /*8950*/  BRA `(.L_x_142) ;  /* 0x0000000000087947 */ /* 0x000fea0003800000 */
.L_x_141:
[----:B------:R-:W-:-:S13]  /*8960*/  FSETP.NEU.AND P0, PT, R27, RZ, PT ;  /* 0x000000ff1b00720b */ /* 0x000fda0003f0d000 */
[----:B------:R-:W-:Y:S05]  /*8970*/  @!P0 EXIT ;  /* 0x000000000000894d */ /* 0x000fea0003800000 */
.L_x_142:
[----:B------:R-:W-:Y:S05]  /*8980*/  BSYNC.RECONVERGENT B0 ;  /* 0x0000000000007941 */ /* 0x000fea0003800200 */
.L_x_139:
[----:B------:R-:W3:Y:S01]  /*8990*/  S2UR UR5, SR_CgaCtaId ;  /* 0x00000000000579c3 */ /* 0x000ee20000008800 */
[----:B------:R-:W-:Y:S01]  /*89a0*/  ULEA UR4, UR46, UR44, 0x3 ;  /* 0x0000002c2e047291 */ /* 0x000fe2000f8e18ff */
[----:B------:R-:W-:-:S04]  /*89b0*/  DEPBAR.LE SB0, 0x0 ;  /* 0x000080000000791a */ /* 0x000fc80000000000 */
[----:B------:R-:W-:-:S04]  /*89c0*/  UIADD3 UR4, UPT, UPT, UR4, 0xa0, URZ ;  /* 0x000000a004047890 */ /* 0x000fc8000fffe0ff */
[----:B---3--:R-:W-:-:S09]  /*89d0*/  UPRMT UR4, UR5, 0x654, UR4 ;  /* 0x0000065405047896 */ /* 0x008fd20008000004 */
[----:B------:R-:W-:Y:S01]  /*89e0*/  SYNCS.ARRIVE.TRANS64.RED.A1T0 RZ, [UR4], RZ ;  /* 0x000000ffffff79a7 */ /* 0x000fe20008100404 */
[----:B------:R-:W-:Y:S05]  /*89f0*/  EXIT ;  /* 0x000000000000794d */ /* 0x000fea0003800000 */
.L_x_25:
[----:B--2---:R2:W3:Y:S02]  /*8a00*/  SYNCS.PHASECHK.TRANS64.TRYWAIT P0, [R0+URZ+0x140], R2 ;  /* 0x00014002000075a7 */ /* 0x0044e400080011ff */
[----:B---3--:R-:W-:Y:S05]  /*8a10*/  @!P0 NANOSLEEP.SYNCS 0x989680 ;  /* 0x009896800000895d */ /* 0x008fea0003900000 */
[----:B------:R-:W3:Y:S02]  /*8a20*/  @!P0 SYNCS.PHASECHK.TRANS64 P0, [R0+URZ+0x140], R2 ;  /* 0x00014002000085a7 */ /* 0x000ee400080010ff */
[----:B---3--:R-:W-:Y:S05]  /*8a30*/  @!P0 BRA `(.L_x_25) ;  /* 0xfffffffc00f08947 */ /* 0x008fea000383ffff */
[----:B------:R-:W-:Y:S05]  /*8a40*/  BRA `(.L_x_143) ;  /* 0xffffff90002c7947 */ /* 0x000fea000383ffff */
.L_x_28:
[----:B--2---:R-:W-:-:S07]  /*8a50*/  MOV R0, UR33 ;  /* 0x0000002100007c02 */ /* 0x004fce0008000f00 */
.L_x_144:
[----:B--2---:R2:W3:Y:S02]  /*8a60*/  SYNCS.PHASECHK.TRANS64.TRYWAIT P0, [R0+URZ+0x40], R3 ;  /* 0x00004003000075a7 */ /* 0x0044e400080011ff */
[----:B---3--:R-:W-:Y:S05]  /*8a70*/  @!P0 NANOSLEEP.SYNCS 0x989680 ;  /* 0x009896800000895d */ /* 0x008fea0003900000 */
[----:B------:R-:W3:Y:S02]  /*8a80*/  @!P0 SYNCS.PHASECHK.TRANS64 P0, [R0+URZ+0x40], R3 ;  /* 0x00004003000085a7 */ /* 0x000ee400080010ff */
[----:B---3--:R-:W-:Y:S05]  /*8a90*/  @!P0 BRA `(.L_x_144) ;  /* 0xfffffffc00f08947 */ /* 0x008fea000383ffff */
[----:B------:R-:W-:Y:S05]  /*8aa0*/  BRA `(.L_x_27) ;  /* 0xffffff90006c7947 */ /* 0x000fea000383ffff */
.L_x_35:
[----:B-1----:R-:W-:-:S07]  /*8ab0*/  MOV R0, UR17 ;  /* 0x0000001100007c02 */ /* 0x002fce0008000f00 */
.L_x_145:
[----:B-1----:R1:W2:Y:S02]  /*8ac0*/  SYNCS.PHASECHK.TRANS64.TRYWAIT P0, [R0+URZ+0x40], R3 ;  /* 0x00004003000075a7 */ /* 0x0022a400080011ff */
[----:B--2---:R-:W-:Y:S05]  /*8ad0*/  @!P0 NANOSLEEP.SYNCS 0x989680 ;  /* 0x009896800000895d */ /* 0x004fea0003900000 */
[----:B------:R-:W2:Y:S02]  /*8ae0*/  @!P0 SYNCS.PHASECHK.TRANS64 P0, [R0+URZ+0x40], R3 ;  /* 0x00004003000085a7 */ /* 0x000ea400080010ff */
[----:B--2---:R-:W-:Y:S05]  /*8af0*/  @!P0 BRA `(.L_x_145) ;  /* 0xfffffffc00f08947 */ /* 0x004fea000383ffff */
[----:B------:R-:W-:Y:S05]  /*8b00*/  BRA `(.L_x_34) ;  /* 0xffffff94002c7947 */ /* 0x000fea000383ffff */
.L_x_40:
[----:B-1----:R1:W2:Y:S02]  /*8b10*/  SYNCS.PHASECHK.TRANS64.TRYWAIT P0, [R3+URZ+0xd0], R0 ;  /* 0x0000d000030075a7 */ /* 0x0022a400080011ff */
[----:B--2---:R-:W-:Y:S05]  /*8b20*/  @!P0 NANOSLEEP.SYNCS 0x989680 ;  /* 0x009896800000895d */ /* 0x004fea0003900000 */
[----:B------:R-:W2:Y:S02]  /*8b30*/  @!P0 SYNCS.PHASECHK.TRANS64 P0, [R3+URZ+0xd0], R0 ;  /* 0x0000d000030085a7 */ /* 0x000ea400080010ff */
[----:B--2---:R-:W-:Y:S05]  /*8b40*/  @!P0 BRA `(.L_x_40) ;  /* 0xfffffffc00f08947 */ /* 0x004fea000383ffff */
[----:B------:R-:W-:Y:S05]  /*8b50*/  BRA `(.L_x_146) ;  /* 0xffffff9400cc7947 */ /* 0x000fea000383ffff */
.L_x_44:
[----:B------:R-:W-:-:S07]  /*8b60*/  MOV R0, UR4 ;  /* 0x0000000400007c02 */ /* 0x000fce0008000f00 */
.L_x_147:
[----:B-1----:R1:W2:Y:S02]  /*8b70*/  SYNCS.PHASECHK.TRANS64.TRYWAIT P0, [R0+URZ], R2 ;  /* 0x00000002000075a7 */ /* 0x0022a400080011ff */
[----:B--2---:R-:W-:Y:S05]  /*8b80*/  @!P0 NANOSLEEP.SYNCS 0x989680 ;  /* 0x009896800000895d */ /* 0x004fea0003900000 */
[----:B------:R-:W2:Y:S02]  /*8b90*/  @!P0 SYNCS.PHASECHK.TRANS64 P0, [R0+URZ], R2 ;  /* 0x00000002000085a7 */ /* 0x000ea400080010ff */
[----:B--2---:R-:W-:Y:S05]  /*8ba0*/  @!P0 BRA `(.L_x_147) ;  /* 0xfffffffc00f08947 */ /* 0x004fea000383ffff */
[----:B------:R-:W-:Y:S05]  /*8bb0*/  BRA `(.L_x_148) ;  /* 0xffffff9c00787947 */ /* 0x000fea000383ffff */
.L_x_45:
[----:B------:R-:W-:-:S07]  /*8bc0*/  MOV R0, UR5 ;  /* 0x0000000500007c02 */ /* 0x000fce0008000f00 */
.L_x_149:
[----:B-1----:R1:W2:Y:S02]  /*8bd0*/  SYNCS.PHASECHK.TRANS64.TRYWAIT P0, [R0+URZ], R3 ;  /* 0x00000003000075a7 */ /* 0x0022a400080011ff */
[----:B--2---:R-:W-:Y:S05]  /*8be0*/  @!P0 NANOSLEEP.SYNCS 0x989680 ;  /* 0x009896800000895d */ /* 0x004fea0003900000 */
[----:B------:R-:W2:Y:S02]  /*8bf0*/  @!P0 SYNCS.PHASECHK.TRANS64 P0, [R0+URZ], R3 ;  /* 0x00000003000085a7 */ /* 0x000ea400080010ff */
[----:B--2---:R-:W-:Y:S05]  /*8c00*/  @!P0 BRA `(.L_x_149) ;  /* 0xfffffffc00f08947 */ /* 0x004fea000383ffff */
[----:B------:R-:W-:Y:S05]  /*8c10*/  BRA `(.L_x_150) ;  /* 0xffffff9c00847947 */ /* 0x000fea000383ffff */
.L_x_46:
[----:B------:R-:W-:-:S07]  /*8c20*/  MOV R0, UR5 ;  /* 0x0000000500007c02 */ /* 0x000fce0008000f00 */
.L_x_151:
[----:B-1----:R1:W2:Y:S02]  /*8c30*/  SYNCS.PHASECHK.TRANS64.TRYWAIT P0, [R0+URZ], R3 ;  /* 0x00000003000075a7 */ /* 0x0022a400080011ff */
[----:B--2---:R-:W-:Y:S05]  /*8c40*/  @!P0 NANOSLEEP.SYNCS 0x989680 ;  /* 0x009896800000895d */ /* 0x004fea0003900000 */
[----:B------:R-:W2:Y:S02]  /*8c50*/  @!P0 SYNCS.PHASECHK.TRANS64 P0, [R0+URZ], R3 ;  /* 0x00000003000085a7 */ /* 0x000ea400080010ff */
[----:B--2---:R-:W-:Y:S05]  /*8c60*/  @!P0 BRA `(.L_x_151) ;  /* 0xfffffffc00f08947 */ /* 0x004fea000383ffff */
[----:B------:R-:W-:Y:S05]  /*8c70*/  BRA `(.L_x_152) ;  /* 0xffffff9c00907947 */ /* 0x000fea000383ffff */
.L_x_47:
[----:B------:R-:W-:-:S07]  /*8c80*/  MOV R0, UR5 ;  /* 0x0000000500007c02 */ /* 0x000fce0008000f00 */
.L_x_153:
[----:B-1----:R1:W2:Y:S02]  /*8c90*/  SYNCS.PHASECHK.TRANS64.TRYWAIT P0, [R0+URZ], R3 ;  /* 0x00000003000075a7 */ /* 0x0022a400080011ff */
[----:B--2---:R-:W-:Y:S05]  /*8ca0*/  @!P0 NANOSLEEP.SYNCS 0x989680 ;  /* 0x009896800000895d */ /* 0x004fea0003900000 */
[----:B------:R-:W2:Y:S02]  /*8cb0*/  @!P0 SYNCS.PHASECHK.TRANS64 P0, [R0+URZ], R3 ;  /* 0x00000003000085a7 */ /* 0x000ea400080010ff */
[----:B--2---:R-:W-:Y:S05]  /*8cc0*/  @!P0 BRA `(.L_x_153) ;  /* 0xfffffffc00f08947 */ /* 0x004fea000383ffff */
[----:B------:R-:W-:Y:S05]  /*8cd0*/  BRA `(.L_x_154) ;  /* 0xffffff9c009c7947 */ /* 0x000fea000383ffff */
.L_x_48:
[----:B------:R-:W-:-:S07]  /*8ce0*/  MOV R0, UR5 ;  /* 0x0000000500007c02 */ /* 0x000fce0008000f00 */
.L_x_155:
[----:B-1----:R1:W2:Y:S02]  /*8cf0*/  SYNCS.PHASECHK.TRANS64.TRYWAIT P0, [R0+URZ], R3 ;  /* 0x00000003000075a7 */ /* 0x0022a400080011ff */
[----:B--2---:R-:W-:Y:S05]  /*8d00*/  @!P0 NANOSLEEP.SYNCS 0x989680 ;  /* 0x009896800000895d */ /* 0x004fea0003900000 */
[----:B------:R-:W2:Y:S02]  /*8d10*/  @!P0 SYNCS.PHASECHK.TRANS64 P0, [R0+URZ], R3 ;  /* 0x00000003000085a7 */ /* 0x000ea400080010ff */
[----:B--2---:R-:W-:Y:S05]  /*8d20*/  @!P0 BRA `(.L_x_155) ;  /* 0xfffffffc00f08947 */ /* 0x004fea000383ffff */
[----:B------:R-:W-:Y:S05]  /*8d30*/  BRA `(.L_x_156) ;  /* 0xffffff9c00a87947 */ /* 0x000fea000383ffff */
.L_x_49:
[----:B------:R-:W-:-:S07]  /*8d40*/  MOV R0, UR5 ;  /* 0x0000000500007c02 */ /* 0x000fce0008000f00 */
.L_x_157:
[----:B-1----:R1:W2:Y:S02]  /*8d50*/  SYNCS.PHASECHK.TRANS64.TRYWAIT P0, [R0+URZ], R3 ;  /* 0x00000003000075a7 */ /* 0x0022a400080011ff */
[----:B--2---:R-:W-:Y:S05]  /*8d60*/  @!P0 NANOSLEEP.SYNCS 0x989680 ;  /* 0x009896800000895d */ /* 0x004fea0003900000 */
[----:B------:R-:W2:Y:S02]  /*8d70*/  @!P0 SYNCS.PHASECHK.TRANS64 P0, [R0+URZ], R3 ;  /* 0x00000003000085a7 */ /* 0x000ea400080010ff */
[----:B--2---:R-:W-:Y:S05]  /*8d80*/  @!P0 BRA `(.L_x_157) ;  /* 0xfffffffc00f08947 */ /* 0x004fea000383ffff */
[----:B------:R-:W-:Y:S05]  /*8d90*/  BRA `(.L_x_158) ;  /* 0xffffff9c00b47947 */ /* 0x000fea000383ffff */
.L_x_50:
[----:B------:R-:W-:-:S07]  /*8da0*/  MOV R0, UR5 ;  /* 0x0000000500007c02 */ /* 0x000fce0008000f00 */
.L_x_159:
[----:B-1----:R1:W2:Y:S02]  /*8db0*/  SYNCS.PHASECHK.TRANS64.TRYWAIT P0, [R0+URZ], R3 ;  /* 0x00000003000075a7 */ /* 0x0022a400080011ff */
[----:B--2---:R-:W-:Y:S05]  /*8dc0*/  @!P0 NANOSLEEP.SYNCS 0x989680 ;  /* 0x009896800000895d */ /* 0x004fea0003900000 */
[----:B------:R-:W2:Y:S02]  /*8dd0*/  @!P0 SYNCS.PHASECHK.TRANS64 P0, [R0+URZ], R3 ;  /* 0x00000003000085a7 */ /* 0x000ea400080010ff */
[----:B--2---:R-:W-:Y:S05]  /*8de0*/  @!P0 BRA `(.L_x_159) ;  /* 0xfffffffc00f08947 */ /* 0x004fea000383ffff */
[----:B------:R-:W-:Y:S05]  /*8df0*/  BRA `(.L_x_160) ;  /* 0xffffff9c00c07947 */ /* 0x000fea000383ffff */
.L_x_53:
[----:B-1----:R1:W2:Y:S02]  /*8e00*/  SYNCS.PHASECHK.TRANS64.TRYWAIT P0, [R2+URZ+0x130], R4 ;  /* 0x00013004020075a7 */ /* 0x0022a400080011ff */
[----:B--2---:R-:W-:Y:S05]  /*8e10*/  @!P0 NANOSLEEP.SYNCS 0x989680 ;  /* 0x009896800000895d */ /* 0x004fea0003900000 */
[----:B------:R-:W2:Y:S02]  /*8e20*/  @!P0 SYNCS.PHASECHK.TRANS64 P0, [R2+URZ+0x130], R4 ;  /* 0x00013004020085a7 */ /* 0x000ea400080010ff */
[----:B--2---:R-:W-:Y:S05]  /*8e30*/  @!P0 BRA `(.L_x_53) ;  /* 0xfffffffc00f08947 */ /* 0x004fea000383ffff */
[----:B------:R-:W-:Y:S05]  /*8e40*/  BRA `(.L_x_161) ;  /* 0xffffffa000247947 */ /* 0x000fea000383ffff */
.L_x_54:
[----:B------:R-:W-:-:S07]  /*8e50*/  MOV R2, UR4 ;  /* 0x0000000400027c02 */ /* 0x000fce0008000f00 */
.L_x_162:
[----:B-1----:R1:W2:Y:S02]  /*8e60*/  SYNCS.PHASECHK.TRANS64.TRYWAIT P0, [R2+URZ+0xe0], R5 ;  /* 0x0000e005020075a7 */ /* 0x0022a400080011ff */
[----:B--2---:R-:W-:Y:S05]  /*8e70*/  @!P0 NANOSLEEP.SYNCS 0x989680 ;  /* 0x009896800000895d */ /* 0x004fea0003900000 */
[----:B------:R-:W2:Y:S02]  /*8e80*/  @!P0 SYNCS.PHASECHK.TRANS64 P0, [R2+URZ+0xe0], R5 ;  /* 0x0000e005020085a7 */ /* 0x000ea400080010ff */
[----:B--2---:R-:W-:Y:S05]  /*8e90*/  @!P0 BRA `(.L_x_162) ;  /* 0xfffffffc00f08947 */ /* 0x004fea000383ffff */
[----:B------:R-:W-:Y:S05]  /*8ea0*/  BRA `(.L_x_163) ;  /* 0xffffffa000347947 */ /* 0x000fea000383ffff */
.L_x_55:
[----:B-1----:R1:W2:Y:S02]  /*8eb0*/  SYNCS.PHASECHK.TRANS64.TRYWAIT P1, [R2+URZ+0xd0], R4 ;  /* 0x0000d004020075a7 */ /* 0x0022a400080211ff */
[----:B--2---:R-:W-:Y:S05]  /*8ec0*/  @!P1 NANOSLEEP.SYNCS 0x989680 ;  /* 0x009896800000995d */ /* 0x004fea0003900000 */
[----:B------:R-:W2:Y:S02]  /*8ed0*/  @!P1 SYNCS.PHASECHK.TRANS64 P1, [R2+URZ+0xd0], R4 ;  /* 0x0000d004020095a7 */ /* 0x000ea400080210ff */
[----:B--2---:R-:W-:Y:S05]  /*8ee0*/  @!P1 BRA `(.L_x_55) ;  /* 0xfffffffc00f09947 */ /* 0x004fea000383ffff */
[----:B------:R-:W-:Y:S05]  /*8ef0*/  BRA `(.L_x_164) ;  /* 0xffffffa000647947 */ /* 0x000fea000383ffff */
.L_x_58:
[----:B------:R-:W-:-:S07]  /*8f00*/  MOV R0, UR4 ;  /* 0x0000000400007c02 */ /* 0x000fce0008000f00 */
.L_x_165:
[----:B-1----:R1:W2:Y:S02]  /*8f10*/  SYNCS.PHASECHK.TRANS64.TRYWAIT P0, [R0+URZ+0xe0], R2 ;  /* 0x0000e002000075a7 */ /* 0x0022a400080011ff */
[----:B--2---:R-:W-:Y:S05]  /*8f20*/  @!P0 NANOSLEEP.SYNCS 0x989680 ;  /* 0x009896800000895d */ /* 0x004fea0003900000 */
[----:B------:R-:W2:Y:S02]  /*8f30*/  @!P0 SYNCS.PHASECHK.TRANS64 P0, [R0+URZ+0xe0], R2 ;  /* 0x0000e002000085a7 */ /* 0x000ea400080010ff */
[----:B--2---:R-:W-:Y:S05]  /*8f40*/  @!P0 BRA `(.L_x_165) ;  /* 0xfffffffc00f08947 */ /* 0x004fea000383ffff */
[----:B------:R-:W-:Y:S05]  /*8f50*/  BRA `(.L_x_57) ;  /* 0xffffffa000b87947 */ /* 0x000fea000383ffff */
.L_x_65:
[----:B-1----:R1:W2:Y:S02]  /*8f60*/  SYNCS.PHASECHK.TRANS64.TRYWAIT P1, [R0+URZ+0xd0], R2 ;  /* 0x0000d002000075a7 */ /* 0x0022a400080211ff */
[----:B--2---:R-:W-:Y:S05]  /*8f70*/  @!P1 NANOSLEEP.SYNCS 0x989680 ;  /* 0x009896800000995d */ /* 0x004fea0003900000 */
[----:B------:R-:W2:Y:S02]  /*8f80*/  @!P1 SYNCS.PHASECHK.TRANS64 P1, [R0+URZ+0xd0], R2 ;  /* 0x0000d002000095a7 */ /* 0x000ea400080210ff */
[----:B--2---:R-:W-:Y:S05]  /*8f90*/  @!P1 BRA `(.L_x_65) ;  /* 0xfffffffc00f09947 */ /* 0x004fea000383ffff */
[----:B------:R-:W-:Y:S05]  /*8fa0*/  BRA `(.L_x_166) ;  /* 0xffffffa800307947 */ /* 0x000fea000383ffff */
.L_x_66:
[----:B------:R-:W-:-:S07]  /*8fb0*/  MOV R2, UR31 ;  /* 0x0000001f00027c02 */ /* 0x000fce0008000f00 */
.L_x_167:
[----:B-1----:R1:W2:Y:S02]  /*8fc0*/  SYNCS.PHASECHK.TRANS64.TRYWAIT P0, [R2+URZ+0x110], R0 ;  /* 0x00011000020075a7 */ /* 0x0022a400080011ff */
[----:B--2---:R-:W-:Y:S05]  /*8fd0*/  @!P0 NANOSLEEP.SYNCS 0x989680 ;  /* 0x009896800000895d */ /* 0x004fea0003900000 */
[----:B------:R-:W2:Y:S02]  /*8fe0*/  @!P0 SYNCS.PHASECHK.TRANS64 P0, [R2+URZ+0x110], R0 ;  /* 0x00011000020085a7 */ /* 0x000ea400080010ff */
[----:B--2---:R-:W-:Y:S05]  /*8ff0*/  @!P0 BRA `(.L_x_167) ;  /* 0xfffffffc00f08947 */ /* 0x004fea000383ffff */
[----:B------:R-:W-:Y:S05]  /*9000*/  BRA `(.L_x_168) ;  /* 0xffffffa800807947 */ /* 0x000fea000383ffff */
.L_x_69:
[----:B------:R-:W-:Y:S07]  /*9010*/  MOV R0, UR5 ;  /* 0x0000000500007c02 */ /* 0x000fee0008000f00 */
.L_x_169:
[----:B-1----:R1:W2:Y:S02]  /*9020*/  SYNCS.PHASECHK.TRANS64.TRYWAIT P0, [R0+URZ], R2 ;  /* 0x00000002000075a7 */ /* 0x0022a400080011ff */
[----:B--2---:R-:W-:Y:S05]  /*9030*/  @!P0 NANOSLEEP.SYNCS 0x989680 ;  /* 0x009896800000895d */ /* 0x004fea0003900000 */
[----:B------:R-:W2:Y:S02]  /*9040*/  @!P0 SYNCS.PHASECHK.TRANS64 P0, [R0+URZ], R2 ;  /* 0x00000002000085a7 */ /* 0x000ea400080010ff */
[----:B--2---:R-:W-:Y:S05]  /*9050*/  @!P0 BRA `(.L_x_169) ;  /* 0xfffffffc00f08947 */ /* 0x004fea000383ffff */
[----:B------:R-:W-:Y:S05]  /*9060*/  BRA `(.L_x_68) ;  /* 0xffffffa8009c7947 */ /* 0x000fea000383ffff */
.L_x_72:
[----:B------:R-:W-:-:S07]  /*9070*/  MOV R0, UR4 ;  /* 0x0000000400007c02 */ /* 0x000fce0008000f00 */
.L_x_170:
[----:B--2---:R2:W4:Y:S02]  /*9080*/  SYNCS.PHASECHK.TRANS64.TRYWAIT P0, [R0+URZ], R2 ;  /* 0x00000002000075a7 */ /* 0x00452400080011ff */
[----:B----4-:R-:W-:Y:S05]  /*9090*/  @!P0 NANOSLEEP.SYNCS 0x989680 ;  /* 0x009896800000895d */ /* 0x010fea0003900000 */
[----:B------:R-:W4:Y:S02]  /*90a0*/  @!P0 SYNCS.PHASECHK.TRANS64 P0, [R0+URZ], R2 ;  /* 0x00000002000085a7 */ /* 0x000f2400080010ff */
[----:B----4-:R-:W-:Y:S05]  /*90b0*/  @!P0 BRA `(.L_x_170) ;  /* 0xfffffffc00f08947 */ /* 0x010fea000383ffff */
[----:B------:R-:W-:Y:S05]  /*90c0*/  BRA `(.L_x_171) ;  /* 0xffffffac00787947 */ /* 0x000fea000383ffff */
.L_x_73:
[----:B------:R-:W-:-:S07]  /*90d0*/  MOV R0, UR5 ;  /* 0x0000000500007c02 */ /* 0x000fce0008000f00 */
.L_x_172:
[----:B-1----:R1:W2:Y:S02]  /*90e0*/  SYNCS.PHASECHK.TRANS64.TRYWAIT P0, [R0+URZ], R3 ;  /* 0x00000003000075a7 */ /* 0x0022a400080011ff */
[----:B--2---:R-:W-:Y:S05]  /*90f0*/  @!P0 NANOSLEEP.SYNCS 0x989680 ;  /* 0x009896800000895d */ /* 0x004fea0003900000 */
[----:B------:R-:W2:Y:S02]  /*9100*/  @!P0 SYNCS.PHASECHK.TRANS64 P0, [R0+URZ], R3 ;  /* 0x00000003000085a7 */ /* 0x000ea400080010ff */
[----:B--2---:R-:W-:Y:S05]  /*9110*/  @!P0 BRA `(.L_x_172) ;  /* 0xfffffffc00f08947 */ /* 0x004fea000383ffff */
[----:B------:R-:W-:Y:S05]  /*9120*/  BRA `(.L_x_173) ;  /* 0xffffffac00847947 */ /* 0x000fea000383ffff */
.L_x_74:
[----:B------:R-:W-:-:S07]  /*9130*/  MOV R0, UR5 ;  /* 0x0000000500007c02 */ /* 0x000fce0008000f00 */
.L_x_174:
[----:B-1----:R1:W2:Y:S02]  /*9140*/  SYNCS.PHASECHK.TRANS64.TRYWAIT P0, [R0+URZ], R3 ;  /* 0x00000003000075a7 */ /* 0x0022a400080011ff */
[----:B--2---:R-:W-:Y:S05]  /*9150*/  @!P0 NANOSLEEP.SYNCS 0x989680 ;  /* 0x009896800000895d */ /* 0x004fea0003900000 */
[----:B------:R-:W2:Y:S02]  /*9160*/  @!P0 SYNCS.PHASECHK.TRANS64 P0, [R0+URZ], R3 ;  /* 0x00000003000085a7 */ /* 0x000ea400080010ff */
[----:B--2---:R-:W-:Y:S05]  /*9170*/  @!P0 BRA `(.L_x_174) ;  /* 0xfffffffc00f08947 */ /* 0x004fea000383ffff */
[----:B------:R-:W-:Y:S05]  /*9180*/  BRA `(.L_x_175) ;  /* 0xffffffac00907947 */ /* 0x000fea000383ffff */
.L_x_75:
[----:B-1----:R-:W-:-:S07]  /*9190*/  MOV R0, UR4 ;  /* 0x0000000400007c02 */ /* 0x002fce0008000f00 */
.L_x_176:
[----:B-1----:R1:W2:Y:S02]  /*91a0*/  SYNCS.PHASECHK.TRANS64.TRYWAIT P0, [R0+URZ], R2 ;  /* 0x00000002000075a7 */ /* 0x0022a400080011ff */
[----:B--2---:R-:W-:Y:S05]  /*91b0*/  @!P0 NANOSLEEP.SYNCS 0x989680 ;  /* 0x009896800000895d */ /* 0x004fea0003900000 */
[----:B------:R-:W2:Y:S02]  /*91c0*/  @!P0 SYNCS.PHASECHK.TRANS64 P0, [R0+URZ], R2 ;  /* 0x00000002000085a7 */ /* 0x000ea400080010ff */
[----:B--2---:R-:W-:Y:S05]  /*91d0*/  @!P0 BRA `(.L_x_176) ;  /* 0xfffffffc00f08947 */ /* 0x004fea000383ffff */
[----:B------:R-:W-:Y:S05]  /*91e0*/  BRA `(.L_x_177) ;  /* 0xffffffac009c7947 */ /* 0x000fea000383ffff */
.L_x_80:
[----:B--2---:R2:W3:Y:S02]  /*91f0*/  SYNCS.PHASECHK.TRANS64.TRYWAIT P0, [R12+URZ+0xd0], R0 ;  /* 0x0000d0000c0075a7 */ /* 0x0044e400080011ff */
[----:B---3--:R-:W-:Y:S05]  /*9200*/  @!P0 NANOSLEEP.SYNCS 0x989680 ;  /* 0x009896800000895d */ /* 0x008fea0003900000 */
[----:B------:R-:W3:Y:S02]  /*9210*/  @!P0 SYNCS.PHASECHK.TRANS64 P0, [R12+URZ+0xd0], R0 ;  /* 0x0000d0000c0085a7 */ /* 0x000ee400080010ff */
[----:B---3--:R-:W-:Y:S05]  /*9220*/  @!P0 BRA `(.L_x_80) ;  /* 0xfffffffc00f08947 */ /* 0x008fea000383ffff */
[----:B------:R-:W-:Y:S05]  /*9230*/  BRA `(.L_x_178) ;  /* 0xffffffb000cc7947 */ /* 0x000fea000383ffff */
.L_x_83:
[----:B--2---:R-:W-:Y:S07]  /*9240*/  MOV R0, UR21 ;  /* 0x0000001500007c02 */ /* 0x004fee0008000f00 */
.L_x_179:
[----:B--2---:R2:W3:Y:S02]  /*9250*/  SYNCS.PHASECHK.TRANS64.TRYWAIT P2, [R0+URZ+0xc8], R6 ;  /* 0x0000c806000075a7 */ /* 0x0044e400080411ff */
[----:B---3--:R-:W-:Y:S05]  /*9260*/  @!P2 NANOSLEEP.SYNCS 0x989680 ;  /* 0x009896800000a95d */ /* 0x008fea0003900000 */
[----:B------:R-:W3:Y:S02]  /*9270*/  @!P2 SYNCS.PHASECHK.TRANS64 P2, [R0+URZ+0xc8], R6 ;  /* 0x0000c8060000a5a7 */ /* 0x000ee400080410ff */
[----:B---3--:R-:W-:Y:S05]  /*9280*/  @!P2 BRA `(.L_x_179) ;  /* 0xfffffffc00f0a947 */ /* 0x008fea000383ffff */
[----:B------:R-:W-:Y:S05]  /*9290*/  BRA `(.L_x_82) ;  /* 0xffffffb800347947 */ /* 0x000fea000383ffff */
.L_x_86:
[----:B------:R-:W-:Y:S07]  /*92a0*/  MOV R0, UR21 ;  /* 0x0000001500007c02 */ /* 0x000fee0008000f00 */
.L_x_180:
[----:B--2---:R2:W3:Y:S02]  /*92b0*/  SYNCS.PHASECHK.TRANS64.TRYWAIT P0, [R0+URZ+0xa0], R9 ;  /* 0x0000a009000075a7 */ /* 0x0044e400080011ff */
[----:B---3--:R-:W-:Y:S05]  /*92c0*/  @!P0 NANOSLEEP.SYNCS 0x989680 ;  /* 0x009896800000895d */ /* 0x008fea0003900000 */
[----:B------:R-:W3:Y:S02]  /*92d0*/  @!P0 SYNCS.PHASECHK.TRANS64 P0, [R0+URZ+0xa0], R9 ;  /* 0x0000a009000085a7 */ /* 0x000ee400080010ff */
[----:B---3--:R-:W-:Y:S05]  /*92e0*/  @!P0 BRA `(.L_x_180) ;  /* 0xfffffffc00f08947 */ /* 0x008fea000383ffff */
[----:B------:R-:W-:Y:S05]  /*92f0*/  BRA `(.L_x_181) ;  /* 0xffffffb800907947 */ /* 0x000fea000383ffff */
.L_x_87:
[----:B------:R-:W-:Y:S07]  /*9300*/  MOV R0, UR21 ;  /* 0x0000001500007c02 */ /* 0x000fee0008000f00 */
.L_x_182:
[----:B--2---:R2:W3:Y:S02]  /*9310*/  SYNCS.PHASECHK.TRANS64.TRYWAIT P0, [R0+URZ+0xa8], R9 ;  /* 0x0000a809000075a7 */ /* 0x0044e400080011ff */
[----:B---3--:R-:W-:Y:S05]  /*9320*/  @!P0 NANOSLEEP.SYNCS 0x989680 ;  /* 0x009896800000895d */ /* 0x008fea0003900000 */
[----:B------:R-:W3:Y:S02]  /*9330*/  @!P0 SYNCS.PHASECHK.TRANS64 P0, [R0+URZ+0xa8], R9 ;  /* 0x0000a809000085a7 */ /* 0x000ee400080010ff */
[----:B---3--:R-:W-:Y:S05]  /*9340*/  @!P0 BRA `(.L_x_182) ;  /* 0xfffffffc00f08947 */ /* 0x008fea000383ffff */
[----:B------:R-:W-:Y:S05]  /*9350*/  BRA `(.L_x_183) ;  /* 0xffffffb800c87947 */ /* 0x000fea000383ffff */
.L_x_88:
[----:B------:R-:W-:Y:S07]  /*9360*/  MOV R0, UR21 ;  /* 0x0000001500007c02 */ /* 0x000fee0008000f00 */
.L_x_184:
[----:B--2---:R2:W3:Y:S02]  /*9370*/  SYNCS.PHASECHK.TRANS64.TRYWAIT P0, [R0+URZ+0xb0], R9 ;  /* 0x0000b009000075a7 */ /* 0x0044e400080011ff */
[----:B---3--:R-:W-:Y:S05]  /*9380*/  @!P0 NANOSLEEP.SYNCS 0x989680 ;  /* 0x009896800000895d */ /* 0x008fea0003900000 */
[----:B------:R-:W3:Y:S02]  /*9390*/  @!P0 SYNCS.PHASECHK.TRANS64 P0, [R0+URZ+0xb0], R9 ;  /* 0x0000b009000085a7 */ /* 0x000ee400080010ff */
[----:B---3--:R-:W-:Y:S05]  /*93a0*/  @!P0 BRA `(.L_x_184) ;  /* 0xfffffffc00f08947 */ /* 0x008fea000383ffff */
[----:B------:R-:W-:Y:S05]  /*93b0*/  BRA `(.L_x_185) ;  /* 0xffffffbc000c7947 */ /* 0x000fea000383ffff */
.L_x_89:
[----:B------:R-:W-:Y:S07]  /*93c0*/  MOV R0, UR21 ;  /* 0x0000001500007c02 */ /* 0x000fee0008000f00 */
.L_x_186:
[----:B--2---:R2:W3:Y:S02]  /*93d0*/  SYNCS.PHASECHK.TRANS64.TRYWAIT P0, [R0+URZ+0xb8], R9 ;  /* 0x0000b809000075a7 */ /* 0x0044e400080011ff */
[----:B---3--:R-:W-:Y:S05]  /*93e0*/  @!P0 NANOSLEEP.SYNCS 0x989680 ;  /* 0x009896800000895d */ /* 0x008fea0003900000 */
[----:B------:R-:W3:Y:S02]  /*93f0*/  @!P0 SYNCS.PHASECHK.TRANS64 P0, [R0+URZ+0xb8], R9 ;  /* 0x0000b809000085a7 */ /* 0x000ee400080010ff */
[----:B---3--:R-:W-:Y:S05]  /*9400*/  @!P0 BRA `(.L_x_186) ;  /* 0xfffffffc00f08947 */ /* 0x008fea000383ffff */
[----:B------:R-:W-:Y:S05]  /*9410*/  BRA `(.L_x_187) ;  /* 0xffffffbc004c7947 */ /* 0x000fea000383ffff */
.L_x_91:
[----:B------:R-:W-:-:S07]  /*9420*/  MOV R0, UR21 ;  /* 0x0000001500007c02 */ /* 0x000fce0008000f00 */
.L_x_188:
[----:B---3--:R3:W4:Y:S02]  /*9430*/  SYNCS.PHASECHK.TRANS64.TRYWAIT P0, [R0+URZ+0xa0], R2 ;  /* 0x0000a002000075a7 */ /* 0x00872400080011ff */
[----:B----4-:R-:W-:Y:S05]  /*9440*/  @!P0 NANOSLEEP.SYNCS 0x989680 ;  /* 0x009896800000895d */ /* 0x010fea0003900000 */
[----:B------:R-:W4:Y:S02]  /*9450*/  @!P0 SYNCS.PHASECHK.TRANS64 P0, [R0+URZ+0xa0], R2 ;  /* 0x0000a002000085a7 */ /* 0x000f2400080010ff */
[----:B----4-:R-:W-:Y:S05]  /*9460*/  @!P0 BRA `(.L_x_188) ;  /* 0xfffffffc00f08947 */ /* 0x010fea000383ffff */
[----:B------:R-:W-:Y:S05]  /*9470*/  BRA `(.L_x_189) ;  /* 0xffffffbc00c47947 */ /* 0x000fea000383ffff */
.L_x_92:
[----:B---3--:R-:W-:-:S07]  /*9480*/  MOV R0, UR21 ;  /* 0x0000001500007c02 */ /* 0x008fce0008000f00 */
.L_x_190:
[----:B---3--:R3:W4:Y:S02]  /*9490*/  SYNCS.PHASECHK.TRANS64.TRYWAIT P0, [R0+URZ+0xa8], R2 ;  /* 0x0000a802000075a7 */ /* 0x00872400080011ff */
[----:B----4-:R-:W-:Y:S05]  /*94a0*/  @!P0 NANOSLEEP.SYNCS 0x989680 ;  /* 0x009896800000895d */ /* 0x010fea0003900000 */
[----:B------:R-:W4:Y:S02]  /*94b0*/  @!P0 SYNCS.PHASECHK.TRANS64 P0, [R0+URZ+0xa8], R2 ;  /* 0x0000a802000085a7 */ /* 0x000f2400080010ff */
[----:B----4-:R-:W-:Y:S05]  /*94c0*/  @!P0 BRA `(.L_x_190) ;  /* 0xfffffffc00f08947 */ /* 0x010fea000383ffff */
[----:B------:R-:W-:Y:S05]  /*94d0*/  BRA `(.L_x_191) ;  /* 0xffffffbc00b47947 */ /* 0x000fea000383ffff */
.L_x_93:
[----:B---3--:R-:W-:-:S07]  /*94e0*/  MOV R0, UR21 ;  /* 0x0000001500007c02 */ /* 0x008fce0008000f00 */
.L_x_192:
[----:B---3--:R3:W4:Y:S02]  /*94f0*/  SYNCS.PHASECHK.TRANS64.TRYWAIT P0, [R0+URZ+0xb0], R2 ;  /* 0x0000b002000075a7 */ /* 0x00872400080011ff */
[----:B----4-:R-:W-:Y:S05]  /*9500*/  @!P0 NANOSLEEP.SYNCS 0x989680 ;  /* 0x009896800000895d */ /* 0x010fea0003900000 */
[----:B------:R-:W4:Y:S02]  /*9510*/  @!P0 SYNCS.PHASECHK.TRANS64 P0, [R0+URZ+0xb0], R2 ;  /* 0x0000b002000085a7 */ /* 0x000f2400080010ff */
[----:B----4-:R-:W-:Y:S05]  /*9520*/  @!P0 BRA `(.L_x_192) ;  /* 0xfffffffc00f08947 */ /* 0x010fea000383ffff */
[----:B------:R-:W-:Y:S05]  /*9530*/  BRA `(.L_x_193) ;  /* 0xffffffbc00a47947 */ /* 0x000fea000383ffff */
.L_x_95:
[----:B-1----:R1:W2:Y:S02]  /*9540*/  SYNCS.PHASECHK.TRANS64.TRYWAIT P0, [R3+URZ+0xd0], R0 ;  /* 0x0000d000030075a7 */ /* 0x0022a400080011ff */
[----:B--2---:R-:W-:Y:S05]  /*9550*/  @!P0 NANOSLEEP.SYNCS 0x989680 ;  /* 0x009896800000895d */ /* 0x004fea0003900000 */
[----:B------:R-:W2:Y:S02]  /*9560*/  @!P0 SYNCS.PHASECHK.TRANS64 P0, [R3+URZ+0xd0], R0 ;  /* 0x0000d000030085a7 */ /* 0x000ea400080010ff */
[----:B--2---:R-:W-:Y:S05]  /*9570*/  @!P0 BRA `(.L_x_95) ;  /* 0xfffffffc00f08947 */ /* 0x004fea000383ffff */
[----:B------:R-:W-:Y:S05]  /*9580*/  BRA `(.L_x_194) ;  /* 0xffffffc000707947 */ /* 0x000fea000383ffff */
.L_x_106:
[----:B-1----:R-:W-:Y:S04]  /*9590*/  MOV R0, UR44 ;  /* 0x0000002c00007c02 */ /* 0x002fe80008000f00 */
[----:B------:R1:W2:Y:S03]  /*95a0*/  SYNCS.PHASECHK.TRANS64.TRYWAIT P1, [R0+URZ+0x80], R3 ;  /* 0x00008003000075a7 */ /* 0x0002a600080211ff */
[----:B--2---:R-:W-:Y:S05]  /*95b0*/  @!P1 NANOSLEEP.SYNCS 0x989680 ;  /* 0x009896800000995d */ /* 0x004fea0003900000 */
[----:B------:R-:W2:Y:S02]  /*95c0*/  @!P1 SYNCS.PHASECHK.TRANS64 P1, [R0+URZ+0x80], R3 ;  /* 0x00008003000095a7 */ /* 0x000ea400080210ff */
[----:B--2---:R-:W-:Y:S05]  /*95d0*/  @!P1 BRA `(.L_x_106) ;  /* 0xfffffffc00ec9947 */ /* 0x004fea000383ffff */
[----:B------:R-:W-:Y:S05]  /*95e0*/  BRA `(.L_x_105) ;  /* 0xffffffcc00d47947 */ /* 0x000fea000383ffff */
.L_x_108:
[----:B-1----:R1:W3:Y:S02]  /*95f0*/  SYNCS.PHASECHK.TRANS64.TRYWAIT P0, [R26+URZ+0xf0], R2 ;  /* 0x0000f0021a0075a7 */ /* 0x0022e400080011ff */
[----:B---3--:R-:W-:Y:S05]  /*9600*/  @!P0 NANOSLEEP.SYNCS 0x989680 ;  /* 0x009896800000895d */ /* 0x008fea0003900000 */
[----:B------:R-:W3:Y:S02]  /*9610*/  @!P0 SYNCS.PHASECHK.TRANS64 P0, [R26+URZ+0xf0], R2 ;  /* 0x0000f0021a0085a7 */ /* 0x000ee400080010ff */
[----:B---3--:R-:W-:Y:S05]  /*9620*/  @!P0 BRA `(.L_x_108) ;  /* 0xfffffffc00f08947 */ /* 0x008fea000383ffff */
[----:B------:R-:W-:Y:S05]  /*9630*/  BRA `(.L_x_107) ;  /* 0xffffffcc00f87947 */ /* 0x000fea000383ffff */
.L_x_117:
[----:B---3--:R3:W4:Y:S02]  /*9640*/  SYNCS.PHASECHK.TRANS64.TRYWAIT P0, [R4+URZ+0x80], R0 ;  /* 0x00008000040075a7 */ /* 0x00872400080011ff */
[----:B----4-:R-:W-:Y:S05]  /*9650*/  @!P0 NANOSLEEP.SYNCS 0x989680 ;  /* 0x009896800000895d */ /* 0x010fea0003900000 */
[----:B------:R-:W4:Y:S02]  /*9660*/  @!P0 SYNCS.PHASECHK.TRANS64 P0, [R4+URZ+0x80], R0 ;  /* 0x00008000040085a7 */ /* 0x000f2400080010ff */
[----:B----4-:R-:W-:Y:S05]  /*9670*/  @!P0 BRA `(.L_x_117) ;  /* 0xfffffffc00f08947 */ /* 0x010fea000383ffff */
[----:B------:R-:W-:Y:S05]  /*9680*/  BRA `(.L_x_116) ;  /* 0xffffffd400e47947 */ /* 0x000fea000383ffff */
.L_x_125:
[----:B-1----:R1:W4:Y:S02]  /*9690*/  SYNCS.PHASECHK.TRANS64.TRYWAIT P0, [R2+URZ+0x80], R4 ;  /* 0x00008004020075a7 */ /* 0x00232400080011ff */
[----:B----4-:R-:W-:Y:S05]  /*96a0*/  @!P0 NANOSLEEP.SYNCS 0x989680 ;  /* 0x009896800000895d */ /* 0x010fea0003900000 */
[----:B------:R-:W4:Y:S02]  /*96b0*/  @!P0 SYNCS.PHASECHK.TRANS64 P0, [R2+URZ+0x80], R4 ;  /* 0x00008004020085a7 */ /* 0x000f2400080010ff */
[----:B----4-:R-:W-:Y:S05]  /*96c0*/  @!P0 BRA `(.L_x_125) ;  /* 0xfffffffc00f08947 */ /* 0x010fea000383ffff */
[----:B------:R-:W-:Y:S05]  /*96d0*/  BRA `(.L_x_124) ;  /* 0xffffffdc00f47947 */ /* 0x000fea000383ffff */
.L_x_133:
[----:B---3--:R3:W4:Y:S02]  /*96e0*/  SYNCS.PHASECHK.TRANS64.TRYWAIT P0, [R3+URZ+0x80], R0 ;  /* 0x00008000030075a7 */ /* 0x00872400080011ff */
[----:B----4-:R-:W-:Y:S05]  /*96f0*/  @!P0 NANOSLEEP.SYNCS 0x989680 ;  /* 0x009896800000895d */ /* 0x010fea0003900000 */
[----:B------:R-:W4:Y:S02]  /*9700*/  @!P0 SYNCS.PHASECHK.TRANS64 P0, [R3+URZ+0x80], R0 ;  /* 0x00008000030085a7 */ /* 0x000f2400080010ff */
[----:B----4-:R-:W-:Y:S05]  /*9710*/  @!P0 BRA `(.L_x_133) ;  /* 0xfffffffc00f08947 */ /* 0x010fea000383ffff */
[----:B------:R-:W-:Y:S05]  /*9720*/  BRA `(.L_x_132) ;  /* 0xffffffe800007947 */ /* 0x000fea000383ffff */
        .weak           $__internal_0_$__cuda_sm10x_tcgen05_guardrail_trap_col_being_dealloced_not_returned_by_alloc
        .type           $__internal_0_$__cuda_sm10x_tcgen05_guardrail_trap_col_being_dealloced_not_returned_by_alloc,@function
        .size           $__internal_0_$__cuda_sm10x_tcgen05_guardrail_trap_col_being_dealloced_not_returned_by_alloc,($__internal_1_$__cuda_sm10x_tcgen05_guardrail_trap_phase_invalid_during_alloc - $__internal_0_$__cuda_sm10x_tcgen05_guardrail_trap_col_being_dealloced_not_returned_by_alloc)
$__internal_0_$__cuda_sm10x_tcgen05_guardrail_trap_col_being_dealloced_not_returned_by_alloc:
[----:B------:R-:W-:Y:S05]  /*9730*/  BPT.TRAP 0x1 ;  /* 0x000000040000795c */ /* 0x000fea0000300000 */
[----:B------:R-:W-:-:S04]  /*9740*/  HFMA2 R3, -RZ, RZ, 0, 0 ;  /* 0x00000000ff037431 */ /* 0x000fc800000001ff */
[----:B------:R-:W-:Y:S05]  /*9750*/  RET.REL.NODEC R2 `(_ZN7cutlass13device_kernelINS_4gemm6kernel13GemmUniversalIN4cute5tupleIJiiiiEEENS1_10collective13CollectiveMmaINS1_35MainloopSm100TmaUmmaWarpSpecializedILi8ELi2ELi4ENS5_IJNS4_1CILi1EEENSA_ILi8EEESB_EEEEENS5_IJNSA_ILi64EEENSA_ILi128EEESF_EEENS_6half_tENS5_IJlSB_lEEESI_SJ_NS4_8TiledMMAINS4_8MMA_AtomIJNS4_20SM100_MMA_F16BF16_SSISI_SI_fLi64ELi128ELNS4_4UMMA5MajorE0ELSO_0ELNSN_7ScaleInE0ELSP_0EEEEEENS4_6LayoutINS5_IJSB_SB_SB_EEENS5_IJNSA_ILi0EEESU_SU_EEEEENS5_IJNS4_10UnderscoreESX_SX_EEEEENS4_23SM90_TMA_LOAD_MULTICASTENS4_14ComposedLayoutINS4_7SwizzleILi3ELi4ELi3EEENS4_18smem_ptr_flag_bitsILi16EEENSS_INS5_IJSC_SF_EEENS5_IJSF_SB_EEEEEEEvNS4_8identityENS4_13SM90_TMA_LOADES19_vS1A_EENS_8epilogue10collective18CollectiveEpilogueINS1D_23Sm100TmaWarpSpecializedILi4ELi2ELi16ELb1ELb0EEEJSH_NS5_IJNSS_ISF_SB_EENSS_INSA_ILi32EEESB_EEEEESI_SJ_SI_SJ_NS1D_6fusion15FusionCallbacksIS1H_NS1M_17LinearCombinationISI_fSI_fLNS_15FloatRoundStyleE2EEESH_S1L_JEEENS4_5SM1004TMEM4LOAD26SM100_TMEM_LOAD_16dp256b4xES1B_NS11_INS12_ILi2ELi4ELi3EEES15_NSS_INS5_IJSC_S1J_EEENS5_IJS1J_SB_EEEEEEENS4_17SM75_U32x4_LDSM_NENS4_14SM90_TMA_STOREES20_NS4_17SM90_U32x4_STSM_NENS4_39AutoVectorizingCopyWithAssumedAlignmentILi128EEEEEEvvEEEEvNT_6ParamsE) ;  /* 0xffffff6802287950 */ /* 0x000fea0003c3ffff */
        .weak           $__internal_1_$__cuda_sm10x_tcgen05_guardrail_trap_phase_invalid_during_alloc
        .type           $__internal_1_$__cuda_sm10x_tcgen05_guardrail_trap_phase_invalid_during_alloc,@function
        .size           $__internal_1_$__cuda_sm10x_tcgen05_guardrail_trap_phase_invalid_during_alloc,($__internal_2_$__cuda_sm10x_tcgen05_guardrail_trap_unallocated_columns_being_dealloced - $__internal_1_$__cuda_sm10x_tcgen05_guardrail_trap_phase_invalid_during_alloc)
$__internal_1_$__cuda_sm10x_tcgen05_guardrail_trap_phase_invalid_during_alloc:
[----:B------:R-:W-:Y:S05]  /*9760*/  BPT.TRAP 0x1 ;  /* 0x000000040000795c */ /* 0x000fea0000300000 */
[----:B------:R-:W-:-:S04]  /*9770*/  MOV R5, 0x0 ;  /* 0x0000000000057802 */ /* 0x000fc80000000f00 */
[----:B------:R-:W-:Y:S05]  /*9780*/  RET.REL.NODEC R4 `(_ZN7cutlass13device_kernelINS_4gemm6kernel13GemmUniversalIN4cute5tupleIJiiiiEEENS1_10collective13CollectiveMmaINS1_35MainloopSm100TmaUmmaWarpSpecializedILi8ELi2ELi4ENS5_IJNS4_1CILi1EEENSA_ILi8EEESB_EEEEENS5_IJNSA_ILi64EEENSA_ILi128EEESF_EEENS_6half_tENS5_IJlSB_lEEESI_SJ_NS4_8TiledMMAINS4_8MMA_AtomIJNS4_20SM100_MMA_F16BF16_SSISI_SI_fLi64ELi128ELNS4_4UMMA5MajorE0ELSO_0ELNSN_7ScaleInE0ELSP_0EEEEEENS4_6LayoutINS5_IJSB_SB_SB_EEENS5_IJNSA_ILi0EEESU_SU_EEEEENS5_IJNS4_10UnderscoreESX_SX_EEEEENS4_23SM90_TMA_LOAD_MULTICASTENS4_14ComposedLayoutINS4_7SwizzleILi3ELi4ELi3EEENS4_18smem_ptr_flag_bitsILi16EEENSS_INS5_IJSC_SF_EEENS5_IJSF_SB_EEEEEEEvNS4_8identityENS4_13SM90_TMA_LOADES19_vS1A_EENS_8epilogue10collective18CollectiveEpilogueINS1D_23Sm100TmaWarpSpecializedILi4ELi2ELi16ELb1ELb0EEEJSH_NS5_IJNSS_ISF_SB_EENSS_INSA_ILi32EEESB_EEEEESI_SJ_SI_SJ_NS1D_6fusion15FusionCallbacksIS1H_NS1M_17LinearCombinationISI_fSI_fLNS_15FloatRoundStyleE2EEESH_S1L_JEEENS4_5SM1004TMEM4LOAD26SM100_TMEM_LOAD_16dp256b4xES1B_NS11_INS12_ILi2ELi4ELi3EEES15_NSS_INS5_IJSC_S1J_EEENS5_IJS1J_SB_EEEEEEENS4_17SM75_U32x4_LDSM_NENS4_14SM90_TMA_STOREES20_NS4_17SM90_U32x4_STSM_NENS4_39AutoVectorizingCopyWithAssumedAlignmentILi128EEEEEEvvEEEEvNT_6ParamsE) ;  /* 0xffffff68041c7950 */ /* 0x000fea0003c3ffff */
        .weak           $__internal_2_$__cuda_sm10x_tcgen05_guardrail_trap_unallocated_columns_being_dealloced
        .type           $__internal_2_$__cuda_sm10x_tcgen05_guardrail_trap_unallocated_columns_being_dealloced,@function
        .size           $__internal_2_$__cuda_sm10x_tcgen05_guardrail_trap_unallocated_columns_being_dealloced,(.L_x_196 - $__internal_2_$__cuda_sm10x_tcgen05_guardrail_trap_unallocated_columns_being_dealloced)
$__internal_2_$__cuda_sm10x_tcgen05_guardrail_trap_unallocated_columns_being_dealloced:
[----:B------:R-:W-:Y:S05]  /*9790*/  BPT.TRAP 0x1 ;  /* 0x000000040000795c */ /* 0x000fea0000300000 */
[----:B------:R-:W-:-:S04]  /*97a0*/  HFMA2 R3, -RZ, RZ, 0, 0 ;  /* 0x00000000ff037431 */ /* 0x000fc800000001ff */
[----:B------:R-:W-:Y:S05]  /*97b0*/  RET.REL.NODEC R2 `(_ZN7cutlass13device_kernelINS_4gemm6kernel13GemmUniversalIN4cute5tupleIJiiiiEEENS1_10collective13CollectiveMmaINS1_35MainloopSm100TmaUmmaWarpSpecializedILi8ELi2ELi4ENS5_IJNS4_1CILi1EEENSA_ILi8EEESB_EEEEENS5_IJNSA_ILi64EEENSA_ILi128EEESF_EEENS_6half_tENS5_IJlSB_lEEESI_SJ_NS4_8TiledMMAINS4_8MMA_AtomIJNS4_20SM100_MMA_F16BF16_SSISI_SI_fLi64ELi128ELNS4_4UMMA5MajorE0ELSO_0ELNSN_7ScaleInE0ELSP_0EEEEEENS4_6LayoutINS5_IJSB_SB_SB_EEENS5_IJNSA_ILi0EEESU_SU_EEEEENS5_IJNS4_10UnderscoreESX_SX_EEEEENS4_23SM90_TMA_LOAD_MULTICASTENS4_14ComposedLayoutINS4_7SwizzleILi3ELi4ELi3EEENS4_18smem_ptr_flag_bitsILi16EEENSS_INS5_IJSC_SF_EEENS5_IJSF_SB_EEEEEEEvNS4_8identityENS4_13SM90_TMA_LOADES19_vS1A_EENS_8epilogue10collective18CollectiveEpilogueINS1D_23Sm100TmaWarpSpecializedILi4ELi2ELi16ELb1ELb0EEEJSH_NS5_IJNSS_ISF_SB_EENSS_INSA_ILi32EEESB_EEEEESI_SJ_SI_SJ_NS1D_6fusion15FusionCallbacksIS1H_NS1M_17LinearCombinationISI_fSI_fLNS_15FloatRoundStyleE2EEESH_S1L_JEEENS4_5SM1004TMEM4LOAD26SM100_TMEM_LOAD_16dp256b4xES1B_NS11_INS12_ILi2ELi4ELi3EEES15_NSS_INS5_IJSC_S1J_EEENS5_IJS1J_SB_EEEEEEENS4_17SM75_U32x4_LDSM_NENS4_14SM90_TMA_STOREES20_NS4_17SM90_U32x4_STSM_NENS4_39AutoVectorizingCopyWithAssumedAlignmentILi128EEEEEEvvEEEEvNT_6ParamsE) ;  /* 0xffffff6802107950 */ /* 0x000fea0003c3ffff */
.L_x_195:
[----:B------:R-:W-:-:S00]  /*97c0*/  BRA `(.L_x_195) ;  /* 0xfffffffc00fc7947 */ /* 0x000fc0000383ffff */
[----:B------:R-:W-:-:S00]  /*97d0*/  NOP ;  /* 0x0000000000007918 */ /* 0x000fc00000000000 */
        /* <DEDUP_REMOVED lines=10> */
.L_x_196:


//--------------------- .nv.global.init           --------------------------
	.section	.nv.global.init,"aw",@progbits
.nv.global.init:
	.type		$str$27,@object
	.size		$str$27,($str$28 - $str$27)
$str$27:
        /*0000*/ 	.byte	0x28, 0x61, 0x64, 0x64, 0x72, 0x65, 0x73, 0x73, 0x20, 0x26, 0x20, 0x6d, 0x61, 0x73, 0x6b, 0x29
        /*0010*/ 	.byte	0x20, 0x3d, 0x3d, 0x20, 0x30, 0x00
	.type		$str$28,@object
	.size		$str$28,($str$26 - $str$28)
$str$28:
        /*0016*/ 	.byte	0x2f, 0x74, 0x6d, 0x70, 0x2f, 0x63, 0x75, 0x74, 0x6c, 0x61, 0x73, 0x73, 0x5f, 0x73, 0x77, 0x65
        /*0026*/ 	.byte	0x65, 0x70, 0x5f, 0x73, 0x72, 0x63, 0x2f, 0x69, 0x6e, 0x63, 0x6c, 0x75, 0x64, 0x65, 0x2f, 0x63
        /*0036*/ 	.byte	0x75, 0x74, 0x65, 0x2f, 0x70, 0x6f, 0x69, 0x6e, 0x74, 0x65, 0x72, 0x5f, 0x66, 0x6c, 0x61, 0x67
        /*0046*/ 	.byte	0x67, 0x65, 0x64, 0x2e, 0x68, 0x70, 0x70, 0x00
	.type		$str$26,@object
	.size		$str$26,($str$25 - $str$26)
$str$26:
        /*004e*/ 	.byte	0x2f, 0x74, 0x6d, 0x70, 0x2f, 0x63, 0x75, 0x74, 0x6c, 0x61, 0x73, 0x73, 0x5f, 0x73, 0x77, 0x65
        /*005e*/ 	.byte	0x65, 0x70, 0x5f, 0x73, 0x72, 0x63, 0x2f, 0x69, 0x6e, 0x63, 0x6c, 0x75, 0x64, 0x65, 0x2f, 0x63
        /*006e*/ 	.byte	0x75, 0x74, 0x65, 0x2f, 0x61, 0x74, 0x6f, 0x6d, 0x2f, 0x63, 0x6f, 0x70, 0x79, 0x5f, 0x74, 0x72
        /*007e*/ 	.byte	0x61, 0x69, 0x74, 0x73, 0x5f, 0x73, 0x6d, 0x31, 0x30, 0x30, 0x2e, 0x68, 0x70, 0x70, 0x00
	.type		$str$25,@object
	.size		$str$25,(__unnamed_1 - $str$25)
$str$25:
        /*008d*/ 	.byte	0x28, 0x28, 0x75, 0x69, 0x6e, 0x74, 0x33, 0x32, 0x5f, 0x74, 0x28, 0x74, 0x68, 0x72, 0x65, 0x61
        /*009d*/ 	.byte	0x64, 0x49, 0x64, 0x78, 0x2e, 0x78, 0x29, 0x20, 0x2f, 0x20, 0x33, 0x32, 0x29, 0x20, 0x25, 0x20
        /*00ad*/ 	.byte	0x34, 0x29, 0x20, 0x3d, 0x3d, 0x20, 0x28, 0x28, 0x28, 0x74, 0x6d, 0x65, 0x6d, 0x5f, 0x61, 0x64
        /*00bd*/ 	.byte	0x64, 0x72, 0x20, 0x3e, 0x3e, 0x20, 0x31, 0x36, 0x29, 0x20, 0x2f, 0x20, 0x33, 0x32, 0x29, 0x20
        /*00cd*/ 	.byte	0x25, 0x20, 0x34, 0x29, 0x00
	.type		__unnamed_1,@object
	.size		__unnamed_1,(__unnamed_2 - __unnamed_1)
__unnamed_1:
        /*00d2*/ 	.byte	0x61, 0x75, 0x74, 0x6f, 0x20, 0x63, 0x75, 0x74, 0x65, 0x3a, 0x3a, 0x61, 0x73, 0x5f, 0x70, 0x6f
        /* <DEDUP_REMOVED lines=24> */
        /*0262*/ 	.byte	0x3e, 0x3e, 0x3e, 0x5d, 0x00
	.type		__unnamed_2,@object
	.size		__unnamed_2,(.L_2 - __unnamed_2)
__unnamed_2:
        /* <DEDUP_REMOVED lines=46> */
.L_2:


//--------------------- .nv.shared._ZN7cutlass13device_kernelINS_4gemm6kernel13GemmUniversalIN4cute5tupleIJiiiiEEENS1_10collective13CollectiveMmaINS1_35MainloopSm100TmaUmmaWarpSpecializedILi8ELi2ELi4ENS5_IJNS4_1CILi1EEENSA_ILi8EEESB_EEEEENS5_IJNSA_ILi64EEENSA_ILi128EEESF_EEENS_6half_tENS5_IJlSB_lEEESI_SJ_NS4_8TiledMMAINS4_8MMA_AtomIJNS4_20SM100_MMA_F16BF16_SSISI_SI_fLi64ELi128ELNS4_4UMMA5MajorE0ELSO_0ELNSN_7ScaleInE0ELSP_0EEEEEENS4_6LayoutINS5_IJSB_SB_SB_EEENS5_IJNSA_ILi0EEESU_SU_EEEEENS5_IJNS4_10UnderscoreESX_SX_EEEEENS4_23SM90_TMA_LOAD_MULTICASTENS4_14ComposedLayoutINS4_7SwizzleILi3ELi4ELi3EEENS4_18smem_ptr_flag_bitsILi16EEENSS_INS5_IJSC_SF_EEENS5_IJSF_SB_EEEEEEEvNS4_8identityENS4_13SM90_TMA_LOADES19_vS1A_EENS_8epilogue10collective18CollectiveEpilogueINS1D_23Sm100TmaWarpSpecializedILi4ELi2ELi16ELb1ELb0EEEJSH_NS5_IJNSS_ISF_SB_EENSS_INSA_ILi32EEESB_EEEEESI_SJ_SI_SJ_NS1D_6fusion15FusionCallbacksIS1H_NS1M_17LinearCombinationISI_fSI_fLNS_15FloatRoundStyleE2EEESH_S1L_JEEENS4_5SM1004TMEM4LOAD26SM100_TMEM_LOAD_16dp256b4xES1B_NS11_INS12_ILi2ELi4ELi3EEES15_NSS_INS5_IJSC_S1J_EEENS5_IJS1J_SB_EEEEEEENS4_17SM75_U32x4_LDSM_NENS4_14SM90_TMA_STOREES20_NS4_17SM90_U32x4_STSM_NENS4_39AutoVectorizingCopyWithAssumedAlignmentILi128EEEEEEvvEEEEvNT_6ParamsE --------------------------
	.section	.nv.shared._ZN7cutlass13device_kernelINS_4gemm6kernel13GemmUniversalIN4cute5tupleIJiiiiEEENS1_10collective13CollectiveMmaINS1_35MainloopSm100TmaUmmaWarpSpecializedILi8ELi2ELi4ENS5_IJNS4_1CILi1EEENSA_ILi8EEESB_EEEEENS5_IJNSA_ILi64EEENSA_ILi128EEESF_EEENS_6half_tENS5_IJlSB_lEEESI_SJ_NS4_8TiledMMAINS4_8MMA_AtomIJNS4_20SM100_MMA_F16BF16_SSISI_SI_fLi64ELi128ELNS4_4UMMA5MajorE0ELSO_0ELNSN_7ScaleInE0ELSP_0EEEEEENS4_6LayoutINS5_IJSB_SB_SB_EEENS5_IJNSA_ILi0EEESU_SU_EEEEENS5_IJNS4_10UnderscoreESX_SX_EEEEENS4_23SM90_TMA_LOAD_MULTICASTENS4_14ComposedLayoutINS4_7SwizzleILi3ELi4ELi3EEENS4_18smem_ptr_flag_bitsILi16EEENSS_INS5_IJSC_SF_EEENS5_IJSF_SB_EEEEEEEvNS4_8identityENS4_13SM90_TMA_LOADES19_vS1A_EENS_8epilogue10collective18CollectiveEpilogueINS1D_23Sm100TmaWarpSpecializedILi4ELi2ELi16ELb1ELb0EEEJSH_NS5_IJNSS_ISF_SB_EENSS_INSA_ILi32EEESB_EEEEESI_SJ_SI_SJ_NS1D_6fusion15FusionCallbacksIS1H_NS1M_17LinearCombinationISI_fSI_fLNS_15FloatRoundStyleE2EEESH_S1L_JEEENS4_5SM1004TMEM4LOAD26SM100_TMEM_LOAD_16dp256b4xES1B_NS11_INS12_ILi2ELi4ELi3EEES15_NSS_INS5_IJSC_S1J_EEENS5_IJS1J_SB_EEEEEEENS4_17SM75_U32x4_LDSM_NENS4_14SM90_TMA_STOREES20_NS4_17SM90_U32x4_STSM_NENS4_39AutoVectorizingCopyWithAssumedAlignmentILi128EEEEEEvvEEEEvNT_6ParamsE,"aw",@nobits
	.sectionflags	@""
	.align	16
	.zero		1024


//--------------------- .nv.shared.reserved.0     --------------------------
	.section	.nv.shared.reserved.0,"aw",@nobits
	.weak		__nv_reservedSMEM_offset_0_alias
	.size		__nv_reservedSMEM_offset_0_alias, 0, 64
	.other		__nv_reservedSMEM_offset_0_alias,@"STO_CUDA_RESERVED_SHARED STV_DEFAULT"
__nv_reservedSMEM_offset_0_alias:
	.zero		0
.nv.shared.reserved.0:
	.zero		64
	.weak		__nv_reservedSMEM_tcgen05_partition
	.type		__nv_reservedSMEM_tcgen05_partition,@object
	.size		__nv_reservedSMEM_tcgen05_partition,(.L_0 - __nv_reservedSMEM_tcgen05_partition)
__nv_reservedSMEM_tcgen05_partition:
	.zero		32
.L_0:


//--------------------- .nv.global                --------------------------
	.section	.nv.global,"aw",@nobits
.nv.global:
	.type		_ZN40_INTERNAL_4c9c93d6_4_k_cu_813003be_277294cute1_E,@object
	.size		_ZN40_INTERNAL_4c9c93d6_4_k_cu_813003be_277294cute1_E,(_ZN40_INTERNAL_4c9c93d6_4_k_cu_813003be_277294cuda3std3__45__cpo6cbeginE - _ZN40_INTERNAL_4c9c93d6_4_k_cu_813003be_277294cute1_E)
_ZN40_INTERNAL_4c9c93d6_4_k_cu_813003be_277294cute1_E:
	.zero		1
	.type		_ZN40_INTERNAL_4c9c93d6_4_k_cu_813003be_277294cuda3std3__45__cpo6cbeginE,@object
	.size		_ZN40_INTERNAL_4c9c93d6_4_k_cu_813003be_277294cuda3std3__45__cpo6cbeginE,(_ZN40_INTERNAL_4c9c93d6_4_k_cu_813003be_277294cuda3std3__48in_placeE - _ZN40_INTERNAL_4c9c93d6_4_k_cu_813003be_277294cuda3std3__45__cpo6cbeginE)
_ZN40_INTERNAL_4c9c93d6_4_k_cu_813003be_277294cuda3std3__45__cpo6cbeginE:
	.zero		1
	.type		_ZN40_INTERNAL_4c9c93d6_4_k_cu_813003be_277294cuda3std3__48in_placeE,@object
	.size		_ZN40_INTERNAL_4c9c93d6_4_k_cu_813003be_277294cuda3std3__48in_placeE,(_ZN40_INTERNAL_4c9c93d6_4_k_cu_813003be_277294cuda3std6ranges3__45__cpo9iter_moveE - _ZN40_INTERNAL_4c9c93d6_4_k_cu_813003be_277294cuda3std3__48in_placeE)
_ZN40_INTERNAL_4c9c93d6_4_k_cu_813003be_277294cuda3std3__48in_placeE:
	.zero		1
	.type		_ZN40_INTERNAL_4c9c93d6_4_k_cu_813003be_277294cuda3std6ranges3__45__cpo9iter_moveE,@object
	.size		_ZN40_INTERNAL_4c9c93d6_4_k_cu_813003be_277294cuda3std6ranges3__45__cpo9iter_moveE,(_ZN40_INTERNAL_4c9c93d6_4_k_cu_813003be_277294cuda3std3__45__cpo5beginE - _ZN40_INTERNAL_4c9c93d6_4_k_cu_813003be_277294cuda3std6ranges3__45__cpo9iter_moveE)
_ZN40_INTERNAL_4c9c93d6_4_k_cu_813003be_277294cuda3std6ranges3__45__cpo9iter_moveE:
	.zero		1
	.type		_ZN40_INTERNAL_4c9c93d6_4_k_cu_813003be_277294cuda3std3__45__cpo5beginE,@object
	.size		_ZN40_INTERNAL_4c9c93d6_4_k_cu_813003be_277294cuda3std3__45__cpo5beginE,(_ZN40_INTERNAL_4c9c93d6_4_k_cu_813003be_277294cuda3std3__442_GLOBAL__N__4c9c93d6_4_k_cu_813003be_277296ignoreE - _ZN40_INTERNAL_4c9c93d6_4_k_cu_813003be_277294cuda3std3__45__cpo5beginE)
_ZN40_INTERNAL_4c9c93d6_4_k_cu_813003be_277294cuda3std3__45__cpo5beginE:
	.zero		1
	.type		_ZN40_INTERNAL_4c9c93d6_4_k_cu_813003be_277294cuda3std3__442_GLOBAL__N__4c9c93d6_4_k_cu_813003be_277296ignoreE,@object
	.size		_ZN40_INTERNAL_4c9c93d6_4_k_cu_813003be_277294cuda3std3__442_GLOBAL__N__4c9c93d6_4_k_cu_813003be_277296ignoreE,(_ZN40_INTERNAL_4c9c93d6_4_k_cu_813003be_277294cute7productE - _ZN40_INTERNAL_4c9c93d6_4_k_cu_813003be_277294cuda3std3__442_GLOBAL__N__4c9c93d6_4_k_cu_813003be_277296ignoreE)
_ZN40_INTERNAL_4c9c93d6_4_k_cu_813003be_277294cuda3std3__442_GLOBAL__N__4c9c93d6_4_k_cu_813003be_277296ignoreE:
	.zero		1
	.type		_ZN40_INTERNAL_4c9c93d6_4_k_cu_813003be_277294cute7productE,@object
	.size		_ZN40_INTERNAL_4c9c93d6_4_k_cu_813003be_277294cute7productE,(_ZN40_INTERNAL_4c9c93d6_4_k_cu_813003be_277294cuda3std3__45__cpo3endE - _ZN40_INTERNAL_4c9c93d6_4_k_cu_813003be_277294cute7productE)
_ZN40_INTERNAL_4c9c93d6_4_k_cu_813003be_277294cute7productE:
	.zero		1
	.type		_ZN40_INTERNAL_4c9c93d6_4_k_cu_813003be_277294cuda3std3__45__cpo3endE,@object
	.size		_ZN40_INTERNAL_4c9c93d6_4_k_cu_813003be_277294cuda3std3__45__cpo3endE,(_ZN40_INTERNAL_4c9c93d6_4_k_cu_813003be_277294cuda3std3__419piecewise_constructE - _ZN40_INTERNAL_4c9c93d6_4_k_cu_813003be_277294cuda3std3__45__cpo3endE)
_ZN40_INTERNAL_4c9c93d6_4_k_cu_813003be_277294cuda3std3__45__cpo3endE:
	.zero		1
	.type		_ZN40_INTERNAL_4c9c93d6_4_k_cu_813003be_277294cuda3std3__419piecewise_constructE,@object
	.size		_ZN40_INTERNAL_4c9c93d6_4_k_cu_813003be_277294cuda3std3__419piecewise_constructE,(_ZN40_INTERNAL_4c9c93d6_4_k_cu_813003be_277294cuda3std3__45__cpo4cendE - _ZN40_INTERNAL_4c9c93d6_4_k_cu_813003be_277294cuda3std3__419piecewise_constructE)
_ZN40_INTERNAL_4c9c93d6_4_k_cu_813003be_277294cuda3std3__419piecewise_constructE:
	.zero		1
	.type		_ZN40_INTERNAL_4c9c93d6_4_k_cu_813003be_277294cuda3std3__45__cpo4cendE,@object
	.size		_ZN40_INTERNAL_4c9c93d6_4_k_cu_813003be_277294cuda3std3__45__cpo4cendE,(_ZN40_INTERNAL_4c9c93d6_4_k_cu_813003be_277294cuda3std6ranges3__45__cpo4swapE - _ZN40_INTERNAL_4c9c93d6_4_k_cu_813003be_277294cuda3std3__45__cpo4cendE)
_ZN40_INTERNAL_4c9c93d6_4_k_cu_813003be_277294cuda3std3__45__cpo4cendE:
	.zero		1
	.type		_ZN40_INTERNAL_4c9c93d6_4_k_cu_813003be_277294cuda3std6ranges3__45__cpo4swapE,@object
	.size		_ZN40_INTERNAL_4c9c93d6_4_k_cu_813003be_277294cuda3std6ranges3__45__cpo4swapE,(.L_10 - _ZN40_INTERNAL_4c9c93d6_4_k_cu_813003be_277294cuda3std6ranges3__45__cpo4swapE)
_ZN40_INTERNAL_4c9c93d6_4_k_cu_813003be_277294cuda3std6ranges3__45__cpo4swapE:
	.zero		1
.L_10:


//--------------------- .nv.constant0._ZN7cutlass13device_kernelINS_4gemm6kernel13GemmUniversalIN4cute5tupleIJiiiiEEENS1_10collective13CollectiveMmaINS1_35MainloopSm100TmaUmmaWarpSpecializedILi8ELi2ELi4ENS5_IJNS4_1CILi1EEENSA_ILi8EEESB_EEEEENS5_IJNSA_ILi64EEENSA_ILi128EEESF_EEENS_6half_tENS5_IJlSB_lEEESI_SJ_NS4_8TiledMMAINS4_8MMA_AtomIJNS4_20SM100_MMA_F16BF16_SSISI_SI_fLi64ELi128ELNS4_4UMMA5MajorE0ELSO_0ELNSN_7ScaleInE0ELSP_0EEEEEENS4_6LayoutINS5_IJSB_SB_SB_EEENS5_IJNSA_ILi0EEESU_SU_EEEEENS5_IJNS4_10UnderscoreESX_SX_EEEEENS4_23SM90_TMA_LOAD_MULTICASTENS4_14ComposedLayoutINS4_7SwizzleILi3ELi4ELi3EEENS4_18smem_ptr_flag_bitsILi16EEENSS_INS5_IJSC_SF_EEENS5_IJSF_SB_EEEEEEEvNS4_8identityENS4_13SM90_TMA_LOADES19_vS1A_EENS_8epilogue10collective18CollectiveEpilogueINS1D_23Sm100TmaWarpSpecializedILi4ELi2ELi16ELb1ELb0EEEJSH_NS5_IJNSS_ISF_SB_EENSS_INSA_ILi32EEESB_EEEEESI_SJ_SI_SJ_NS1D_6fusion15FusionCallbacksIS1H_NS1M_17LinearCombinationISI_fSI_fLNS_15FloatRoundStyleE2EEESH_S1L_JEEENS4_5SM1004TMEM4LOAD26SM100_TMEM_LOAD_16dp256b4xES1B_NS11_INS12_ILi2ELi4ELi3EEES15_NSS_INS5_IJSC_S1J_EEENS5_IJS1J_SB_EEEEEEENS4_17SM75_U32x4_LDSM_NENS4_14SM90_TMA_STOREES20_NS4_17SM90_U32x4_STSM_NENS4_39AutoVectorizingCopyWithAssumedAlignmentILi128EEEEEEvvEEEEvNT_6ParamsE --------------------------
	.section	.nv.constant0._ZN7cutlass13device_kernelINS_4gemm6kernel13GemmUniversalIN4cute5tupleIJiiiiEEENS1_10collective13CollectiveMmaINS1_35MainloopSm100TmaUmmaWarpSpecializedILi8ELi2ELi4ENS5_IJNS4_1CILi1EEENSA_ILi8EEESB_EEEEENS5_IJNSA_ILi64EEENSA_ILi128EEESF_EEENS_6half_tENS5_IJlSB_lEEESI_SJ_NS4_8TiledMMAINS4_8MMA_AtomIJNS4_20SM100_MMA_F16BF16_SSISI_SI_fLi64ELi128ELNS4_4UMMA5MajorE0ELSO_0ELNSN_7ScaleInE0ELSP_0EEEEEENS4_6LayoutINS5_IJSB_SB_SB_EEENS5_IJNSA_ILi0EEESU_SU_EEEEENS5_IJNS4_10UnderscoreESX_SX_EEEEENS4_23SM90_TMA_LOAD_MULTICASTENS4_14ComposedLayoutINS4_7SwizzleILi3ELi4ELi3EEENS4_18smem_ptr_flag_bitsILi16EEENSS_INS5_IJSC_SF_EEENS5_IJSF_SB_EEEEEEEvNS4_8identityENS4_13SM90_TMA_LOADES19_vS1A_EENS_8epilogue10collective18CollectiveEpilogueINS1D_23Sm100TmaWarpSpecializedILi4ELi2ELi16ELb1ELb0EEEJSH_NS5_IJNSS_ISF_SB_EENSS_INSA_ILi32EEESB_EEEEESI_SJ_SI_SJ_NS1D_6fusion15FusionCallbacksIS1H_NS1M_17LinearCombinationISI_fSI_fLNS_15FloatRoundStyleE2EEESH_S1L_JEEENS4_5SM1004TMEM4LOAD26SM100_TMEM_LOAD_16dp256b4xES1B_NS11_INS12_ILi2ELi4ELi3EEES15_NSS_INS5_IJSC_S1J_EEENS5_IJS1J_SB_EEEEEEENS4_17SM75_U32x4_LDSM_NENS4_14SM90_TMA_STOREES20_NS4_17SM90_U32x4_STSM_NENS4_39AutoVectorizingCopyWithAssumedAlignmentILi128EEEEEEvvEEEEvNT_6ParamsE,"a",@progbits
	.sectionflags	@""
	.align	4
.nv.constant0._ZN7cutlass13device_kernelINS_4gemm6kernel13GemmUniversalIN4cute5tupleIJiiiiEEENS1_10collective13CollectiveMmaINS1_35MainloopSm100TmaUmmaWarpSpecializedILi8ELi2ELi4ENS5_IJNS4_1CILi1EEENSA_ILi8EEESB_EEEEENS5_IJNSA_ILi64EEENSA_ILi128EEESF_EEENS_6half_tENS5_IJlSB_lEEESI_SJ_NS4_8TiledMMAINS4_8MMA_AtomIJNS4_20SM100_MMA_F16BF16_SSISI_SI_fLi64ELi128ELNS4_4UMMA5MajorE0ELSO_0ELNSN_7ScaleInE0ELSP_0EEEEEENS4_6LayoutINS5_IJSB_SB_SB_EEENS5_IJNSA_ILi0EEESU_SU_EEEEENS5_IJNS4_10UnderscoreESX_SX_EEEEENS4_23SM90_TMA_LOAD_MULTICASTENS4_14ComposedLayoutINS4_7SwizzleILi3ELi4ELi3EEENS4_18smem_ptr_flag_bitsILi16EEENSS_INS5_IJSC_SF_EEENS5_IJSF_SB_EEEEEEEvNS4_8identityENS4_13SM90_TMA_LOADES19_vS1A_EENS_8epilogue10collective18CollectiveEpilogueINS1D_23Sm100TmaWarpSpecializedILi4ELi2ELi16ELb1ELb0EEEJSH_NS5_IJNSS_ISF_SB_EENSS_INSA_ILi32EEESB_EEEEESI_SJ_SI_SJ_NS1D_6fusion15FusionCallbacksIS1H_NS1M_17LinearCombinationISI_fSI_fLNS_15FloatRoundStyleE2EEESH_S1L_JEEENS4_5SM1004TMEM4LOAD26SM100_TMEM_LOAD_16dp256b4xES1B_NS11_INS12_ILi2ELi4ELi3EEES15_NSS_INS5_IJSC_S1J_EEENS5_IJS1J_SB_EEEEEEENS4_17SM75_U32x4_LDSM_NENS4_14SM90_TMA_STOREES20_NS4_17SM90_U32x4_STSM_NENS4_39AutoVectorizingCopyWithAssumedAlignmentILi128EEEEEEvvEEEEvNT_6ParamsE:
	.zero		2944


//--------------------- SYMBOLS --------------------------

	.type		.nv.reservedSmem.offset0,@object
	.size		.nv.reservedSmem.offset0,0x4
	.type		.nv.reservedSmem.cap,@object
	.size		.nv.reservedSmem.cap,0x4
	.type		__assertfail,@function
